// auto-generated by cutlass_sweep.gemm — config: {"arch": "sm_90", "cluster_m": 2, "cluster_n": 1, "dtype": "bf16", "dtype_b": "bf16", "layout": "nt", "stages": 0, "tile_k": 256, "tile_m": 64, "tile_n": 48}
#include "cutlass/cutlass.h"
#include "cutlass/gemm/collective/collective_builder.hpp"
#include "cutlass/gemm/device/gemm_universal_adapter.h"
#include "cutlass/gemm/kernel/gemm_universal.hpp"
#include "cutlass/epilogue/collective/collective_builder.hpp"

using ElemA = cutlass::bfloat16_t;
using ElemB = cutlass::bfloat16_t;
using ElemCD = cutlass::bfloat16_t;
using Acc  = float;
using TileShape    = cute::Shape<cute::_64, cute::_48, cute::_256>;
using ClusterShape = cute::Shape<cute::_2, cute::_1, cute::_1>;

using CollectiveEpilogue = typename cutlass::epilogue::collective::CollectiveBuilder<
    cutlass::arch::Sm90, cutlass::arch::OpClassTensorOp,
    TileShape, ClusterShape,
    cutlass::epilogue::collective::EpilogueTileAuto,
    Acc, Acc,
    ElemCD, cutlass::layout::RowMajor, 128 / cutlass::sizeof_bits<ElemCD>::value,
    ElemCD, cutlass::layout::RowMajor, 128 / cutlass::sizeof_bits<ElemCD>::value,
    cutlass::epilogue::collective::EpilogueScheduleAuto
  >::CollectiveOp;

using CollectiveMainloop = typename cutlass::gemm::collective::CollectiveBuilder<
    cutlass::arch::Sm90, cutlass::arch::OpClassTensorOp,
    ElemA, cutlass::layout::RowMajor, 128 / cutlass::sizeof_bits<ElemA>::value,
    ElemB, cutlass::layout::ColumnMajor, 128 / cutlass::sizeof_bits<ElemB>::value,
    Acc,
    TileShape, ClusterShape,
    cutlass::gemm::collective::StageCountAutoCarveout<static_cast<int>(sizeof(typename CollectiveEpilogue::SharedStorage))>,
    cutlass::gemm::collective::KernelScheduleAuto
  >::CollectiveOp;

using GemmKernel = cutlass::gemm::kernel::GemmUniversal<
    cute::Shape<int,int,int,int>,
    CollectiveMainloop,
    CollectiveEpilogue
>;
using Gemm = cutlass::gemm::device::GemmUniversalAdapter<GemmKernel>;

// Force the device kernel symbol into the cubin without needing a host main.
auto* _anchor = &cutlass::device_kernel<GemmKernel>;


// ===== COMPILED SASS (sm_90a) =====

	.target	sm_90a

	.elftype	@"ET_EXEC"


//--------------------- .note.nv.tkinfo           --------------------------
	.section	.note.nv.tkinfo,"",@"SHT_NOTE"
	.sectionflags	@"SHF_NOTE_NV_TKINFO"
	.tkinfo
        /*0018*/ 	.word	0x00000002
        /*0030*/ 	.string	""
        /*0030*/ 	.string	"ptxas"
        /*0030*/ 	.string	"Cuda compilation tools, release 13.0, V13.0.88"
        /*0030*/ 	.string	"Build cuda_13.0.r13.0/compiler.36424714_0"
        /*0030*/ 	.string	"-arch sm_90a -m 64 "



//--------------------- .note.nv.cuinfo           --------------------------
	.section	.note.nv.cuinfo,"",@"SHT_NOTE"
	.sectionflags	@"SHF_NOTE_NV_CUINFO"
        /*0018*/ 	.short	0x0002
        /*001a*/ 	.short	0x005a
        /*001c*/ 	.short	0x0082
	.zero		2


//--------------------- .nv.info                  --------------------------
	.section	.nv.info,"",@"SHT_CUDA_INFO"
	.align	4


	//----- nvinfo : EIATTR_REGCOUNT
	.align		4
        /*0000*/ 	.byte	0x04, 0x2f
        /*0002*/ 	.short	(.L_15 - .L_14)
	.align		4
.L_14:
        /*0004*/ 	.word	index@(_ZN7cutlass13device_kernelINS_4gemm6kernel13GemmUniversalIN4cute5tupleIJiiiiEEENS1_10collective13CollectiveMmaINS1_34MainloopSm90TmaGmmaWarpSpecializedILi4ENS5_IJNS4_1CILi2EEENSA_ILi1EEESC_EEENS1_32KernelTmaWarpSpecializedPingpongEEENS5_IJNSA_ILi64EEENSA_ILi48EEENSA_ILi256EEEEEENS_10bfloat16_tENS5_IJlSC_lEEESK_SL_NS4_8TiledMMAINS4_8MMA_AtomIJNS4_4SM904GMMA27MMA_64x16x16_F32BF16BF16_SSILNSP_5MajorE0ELSR_0ELNSP_7ScaleInE1ELSS_1EEEEEENS4_6LayoutINS5_IJSC_SC_SC_EEENS5_IJNSA_ILi0EEESX_SX_EEEEENS5_IJNS4_10UnderscoreES10_S10_EEEEENS4_13SM90_TMA_LOADENS4_14ComposedLayoutINS4_7SwizzleILi3ELi4ELi3EEENS4_18smem_ptr_flag_bitsILi16EEENSV_INS5_IJNSA_ILi8EEESG_EEENS5_IJSG_SC_EEEEEEEvNS4_8identityENS4_23SM90_TMA_LOAD_MULTICASTES1D_vS1E_EENS_8epilogue10collective6detail29Sm90TmaWarpSpecializedAdapterINS1I_15DefaultEpilogueISK_SL_SL_NS1H_6thread17LinearCombinationISK_Li1EffLNS1M_9ScaleType4KindE0ELNS_15FloatRoundStyleE2ESK_EENS1_15EpilogueDefaultEEEEEvvEEEEvNT_6ParamsE)
        /*0008*/ 	.word	0x000000a8


	//----- nvinfo : EIATTR_FRAME_SIZE
	.align		4
.L_15:
        /*000c*/ 	.byte	0x04, 0x11
        /*000e*/ 	.short	(.L_17 - .L_16)
	.align		4
.L_16:
        /*0010*/ 	.word	index@(_ZN7cutlass13device_kernelINS_4gemm6kernel13GemmUniversalIN4cute5tupleIJiiiiEEENS1_10collective13CollectiveMmaINS1_34MainloopSm90TmaGmmaWarpSpecializedILi4ENS5_IJNS4_1CILi2EEENSA_ILi1EEESC_EEENS1_32KernelTmaWarpSpecializedPingpongEEENS5_IJNSA_ILi64EEENSA_ILi48EEENSA_ILi256EEEEEENS_10bfloat16_tENS5_IJlSC_lEEESK_SL_NS4_8TiledMMAINS4_8MMA_AtomIJNS4_4SM904GMMA27MMA_64x16x16_F32BF16BF16_SSILNSP_5MajorE0ELSR_0ELNSP_7ScaleInE1ELSS_1EEEEEENS4_6LayoutINS5_IJSC_SC_SC_EEENS5_IJNSA_ILi0EEESX_SX_EEEEENS5_IJNS4_10UnderscoreES10_S10_EEEEENS4_13SM90_TMA_LOADENS4_14ComposedLayoutINS4_7SwizzleILi3ELi4ELi3EEENS4_18smem_ptr_flag_bitsILi16EEENSV_INS5_IJNSA_ILi8EEESG_EEENS5_IJSG_SC_EEEEEEEvNS4_8identityENS4_23SM90_TMA_LOAD_MULTICASTES1D_vS1E_EENS_8epilogue10collective6detail29Sm90TmaWarpSpecializedAdapterINS1I_15DefaultEpilogueISK_SL_SL_NS1H_6thread17LinearCombinationISK_Li1EffLNS1M_9ScaleType4KindE0ELNS_15FloatRoundStyleE2ESK_EENS1_15EpilogueDefaultEEEEEvvEEEEvNT_6ParamsE)
        /*0014*/ 	.word	0x00000000


	//----- nvinfo : EIATTR_MIN_STACK_SIZE
	.align		4
.L_17:
        /*0018*/ 	.byte	0x04, 0x12
        /*001a*/ 	.short	(.L_19 - .L_18)
	.align		4
.L_18:
        /*001c*/ 	.word	index@(_ZN7cutlass13device_kernelINS_4gemm6kernel13GemmUniversalIN4cute5tupleIJiiiiEEENS1_10collective13CollectiveMmaINS1_34MainloopSm90TmaGmmaWarpSpecializedILi4ENS5_IJNS4_1CILi2EEENSA_ILi1EEESC_EEENS1_32KernelTmaWarpSpecializedPingpongEEENS5_IJNSA_ILi64EEENSA_ILi48EEENSA_ILi256EEEEEENS_10bfloat16_tENS5_IJlSC_lEEESK_SL_NS4_8TiledMMAINS4_8MMA_AtomIJNS4_4SM904GMMA27MMA_64x16x16_F32BF16BF16_SSILNSP_5MajorE0ELSR_0ELNSP_7ScaleInE1ELSS_1EEEEEENS4_6LayoutINS5_IJSC_SC_SC_EEENS5_IJNSA_ILi0EEESX_SX_EEEEENS5_IJNS4_10UnderscoreES10_S10_EEEEENS4_13SM90_TMA_LOADENS4_14ComposedLayoutINS4_7SwizzleILi3ELi4ELi3EEENS4_18smem_ptr_flag_bitsILi16EEENSV_INS5_IJNSA_ILi8EEESG_EEENS5_IJSG_SC_EEEEEEEvNS4_8identityENS4_23SM90_TMA_LOAD_MULTICASTES1D_vS1E_EENS_8epilogue10collective6detail29Sm90TmaWarpSpecializedAdapterINS1I_15DefaultEpilogueISK_SL_SL_NS1H_6thread17LinearCombinationISK_Li1EffLNS1M_9ScaleType4KindE0ELNS_15FloatRoundStyleE2ESK_EENS1_15EpilogueDefaultEEEEEvvEEEEvNT_6ParamsE)
        /*0020*/ 	.word	0x00000000
.L_19:


//--------------------- .nv.compat                --------------------------
	.section	.nv.compat,"",@"SHT_CUDA_COMPAT_INFO"
	.align	4
        /*0000*/ 	.byte	0x02, 0x09, 0x01, 0x00, 0x02, 0x02, 0x04, 0x00, 0x02, 0x05, 0x05, 0x00, 0x03, 0x07, 0x01, 0x01
        /*0010*/ 	.byte	0x02, 0x03, 0x01, 0x00, 0x02, 0x06, 0x01, 0x00, 0x04, 0x0b, 0x08, 0x00, 0x00, 0x00, 0x00, 0x00
        /*0020*/ 	.byte	0x00, 0x00, 0x00, 0x00


//--------------------- .nv.info._ZN7cutlass13device_kernelINS_4gemm6kernel13GemmUniversalIN4cute5tupleIJiiiiEEENS1_10collective13CollectiveMmaINS1_34MainloopSm90TmaGmmaWarpSpecializedILi4ENS5_IJNS4_1CILi2EEENSA_ILi1EEESC_EEENS1_32KernelTmaWarpSpecializedPingpongEEENS5_IJNSA_ILi64EEENSA_ILi48EEENSA_ILi256EEEEEENS_10bfloat16_tENS5_IJlSC_lEEESK_SL_NS4_8TiledMMAINS4_8MMA_AtomIJNS4_4SM904GMMA27MMA_64x16x16_F32BF16BF16_SSILNSP_5MajorE0ELSR_0ELNSP_7ScaleInE1ELSS_1EEEEEENS4_6LayoutINS5_IJSC_SC_SC_EEENS5_IJNSA_ILi0EEESX_SX_EEEEENS5_IJNS4_10UnderscoreES10_S10_EEEEENS4_13SM90_TMA_LOADENS4_14ComposedLayoutINS4_7SwizzleILi3ELi4ELi3EEENS4_18smem_ptr_flag_bitsILi16EEENSV_INS5_IJNSA_ILi8EEESG_EEENS5_IJSG_SC_EEEEEEEvNS4_8identityENS4_23SM90_TMA_LOAD_MULTICASTES1D_vS1E_EENS_8epilogue10collective6detail29Sm90TmaWarpSpecializedAdapterINS1I_15DefaultEpilogueISK_SL_SL_NS1H_6thread17LinearCombinationISK_Li1EffLNS1M_9ScaleType4KindE0ELNS_15FloatRoundStyleE2ESK_EENS1_15EpilogueDefaultEEEEEvvEEEEvNT_6ParamsE --------------------------
	.section	.nv.info._ZN7cutlass13device_kernelINS_4gemm6kernel13GemmUniversalIN4cute5tupleIJiiiiEEENS1_10collective13CollectiveMmaINS1_34MainloopSm90TmaGmmaWarpSpecializedILi4ENS5_IJNS4_1CILi2EEENSA_ILi1EEESC_EEENS1_32KernelTmaWarpSpecializedPingpongEEENS5_IJNSA_ILi64EEENSA_ILi48EEENSA_ILi256EEEEEENS_10bfloat16_tENS5_IJlSC_lEEESK_SL_NS4_8TiledMMAINS4_8MMA_AtomIJNS4_4SM904GMMA27MMA_64x16x16_F32BF16BF16_SSILNSP_5MajorE0ELSR_0ELNSP_7ScaleInE1ELSS_1EEEEEENS4_6LayoutINS5_IJSC_SC_SC_EEENS5_IJNSA_ILi0EEESX_SX_EEEEENS5_IJNS4_10UnderscoreES10_S10_EEEEENS4_13SM90_TMA_LOADENS4_14ComposedLayoutINS4_7SwizzleILi3ELi4ELi3EEENS4_18smem_ptr_flag_bitsILi16EEENSV_INS5_IJNSA_ILi8EEESG_EEENS5_IJSG_SC_EEEEEEEvNS4_8identityENS4_23SM90_TMA_LOAD_MULTICASTES1D_vS1E_EENS_8epilogue10collective6detail29Sm90TmaWarpSpecializedAdapterINS1I_15DefaultEpilogueISK_SL_SL_NS1H_6thread17LinearCombinationISK_Li1EffLNS1M_9ScaleType4KindE0ELNS_15FloatRoundStyleE2ESK_EENS1_15EpilogueDefaultEEEEEvvEEEEvNT_6ParamsE,"",@"SHT_CUDA_INFO"
	.sectionflags	@""
	.align	4


	//----- nvinfo : EIATTR_CUDA_API_VERSION
	.align		4
        /*0000*/ 	.byte	0x04, 0x37
        /*0002*/ 	.short	(.L_21 - .L_20)
.L_20:
        /*0004*/ 	.word	0x00000082


	//----- nvinfo : EIATTR_KPARAM_INFO
	.align		4
.L_21:
        /*0008*/ 	.byte	0x04, 0x17
        /*000a*/ 	.short	(.L_23 - .L_22)
.L_22:
        /*000c*/ 	.word	0x00000000
        /*0010*/ 	.short	0x0000
        /*0012*/ 	.short	0x0070
        /*0014*/ 	.byte	0x00, 0xf0, 0x01, 0x10


	//----- nvinfo : EIATTR_SPARSE_MMA_MASK
	.align		4
.L_23:
        /*0018*/ 	.byte	0x03, 0x50
        /*001a*/ 	.short	0x0000


	//----- nvinfo : EIATTR_MAXREG_COUNT
	.align		4
        /*001c*/ 	.byte	0x03, 0x1b
        /*001e*/ 	.short	0x00a8


	//----- nvinfo : EIATTR_NUM_BARRIERS
	.align		4
        /*0020*/ 	.byte	0x02, 0x4c
        /*0022*/ 	.byte	0x01
	.zero		1


	//----- nvinfo : EIATTR_EXTERNS
	.align		4
        /*0024*/ 	.byte	0x04, 0x0f
        /*0026*/ 	.short	(.L_25 - .L_24)


	//   ....[0]....
	.align		4
.L_24:
        /*0028*/ 	.word	index@(__assertfail)


	//----- nvinfo : EIATTR_MERCURY_ISA_VERSION
	.align		4
.L_25:
        /*002c*/ 	.byte	0x03, 0x5f
        /*002e*/ 	.short	0x0101


	//----- nvinfo : EIATTR_INT_WARP_WIDE_INSTR_OFFSETS
	.align		4
        /*0030*/ 	.byte	0x04, 0x31
        /*0032*/ 	.short	(.L_27 - .L_26)


	//   ....[0]....
.L_26:
        /*0034*/ 	.word	0x000005d0


	//   ....[1]....
        /*0038*/ 	.word	0x00000610


	//   ....[2]....
        /*003c*/ 	.word	0x000006a0


	//   ....[3]....
        /*0040*/ 	.word	0x000006b0


	//   ....[4]....
        /*0044*/ 	.word	0x000006d0


	//   ....[5]....
        /*0048*/ 	.word	0x000006f0


	//   ....[6]....
        /*004c*/ 	.word	0x000007e0


	//   ....[7]....
        /*0050*/ 	.word	0x00000800


	//   ....[8]....
        /*0054*/ 	.word	0x000043d0


	//----- nvinfo : EIATTR_COOP_GROUP_MASK_REGIDS
	.align		4
.L_27:
        /*0058*/ 	.byte	0x04, 0x29
        /*005a*/ 	.short	(.L_29 - .L_28)


	//   ....[0]....
.L_28:
        /*005c*/ 	.word	0xffffffff


	//   ....[1]....
        /*0060*/ 	.word	0xffffffff


	//   ....[2]....
        /*0064*/ 	.word	0xffffffff


	//   ....[3]....
        /*0068*/ 	.word	0xffffffff


	//   ....[4]....
        /*006c*/ 	.word	0xffffffff


	//   ....[5]....
        /*0070*/ 	.word	0xffffffff


	//   ....[6]....
        /*0074*/ 	.word	0xffffffff


	//----- nvinfo : EIATTR_COOP_GROUP_INSTR_OFFSETS
	.align		4
.L_29:
        /*0078*/ 	.byte	0x04, 0x28
        /*007a*/ 	.short	(.L_31 - .L_30)


	//   ....[0]....
.L_30:
        /*007c*/ 	.word	0x00000060


	//   ....[1]....
        /*0080*/ 	.word	0x00000080


	//   ....[2]....
        /*0084*/ 	.word	0x00000180


	//   ....[3]....
        /*0088*/ 	.word	0x000003b0


	//   ....[4]....
        /*008c*/ 	.word	0x00000400


	//   ....[5]....
        /*0090*/ 	.word	0x000004f0


	//   ....[6]....
        /*0094*/ 	.word	0x00000980


	//----- nvinfo : EIATTR_REG_RECONFIG
	.align		4
.L_31:
        /*0098*/ 	.byte	0x01, 0x54
	.zero		2


	//----- nvinfo : EIATTR_SYSCALL_OFFSETS
	.align		4
        /*009c*/ 	.byte	0x04, 0x46
        /*009e*/ 	.short	(.L_33 - .L_32)


	//   ....[0]....
.L_32:
        /*00a0*/ 	.word	0x00001960


	//----- nvinfo : EIATTR_MBARRIER_INSTR_OFFSETS
	.align		4
.L_33:
        /*00a4*/ 	.byte	0x04, 0x39
        /*00a6*/ 	.short	(.L_35 - .L_34)


	//   ....[0]....
.L_34:
        /*00a8*/ 	.word	0x00000300
        /*00ac*/ 	.word	0x000000ff
        /*00b0*/ 	.word	0x00000000
        /*00b4*/ 	.short	0x0100
        /*00b6*/ 	.byte	0x07
	.zero		1


	//   ....[1]....
        /*00b8*/ 	.word	0x00000310
        /*00bc*/ 	.word	0x000000ff
        /*00c0*/ 	.word	0x00000020
        /*00c4*/ 	.short	0x0100
        /*00c6*/ 	.byte	0x07
	.zero		1


	//   ....[2]....
        /*00c8*/ 	.word	0x00000320
        /*00cc*/ 	.word	0x000000ff
        /*00d0*/ 	.word	0x00000008
        /*00d4*/ 	.short	0x0100
        /*00d6*/ 	.byte	0x07
	.zero		1


	//   ....[3]....
        /*00d8*/ 	.word	0x00000330
        /*00dc*/ 	.word	0x000000ff
        /*00e0*/ 	.word	0x00000028
        /*00e4*/ 	.short	0x0100
        /*00e6*/ 	.byte	0x07
	.zero		1


	//   ....[4]....
        /*00e8*/ 	.word	0x00000340
        /*00ec*/ 	.word	0x000000ff
        /*00f0*/ 	.word	0x00000010
        /*00f4*/ 	.short	0x0100
        /*00f6*/ 	.byte	0x07
	.zero		1


	//   ....[5]....
        /*00f8*/ 	.word	0x00000350
        /*00fc*/ 	.word	0x000000ff
        /*0100*/ 	.word	0x00000030
        /*0104*/ 	.short	0x0100
        /*0106*/ 	.byte	0x07
	.zero		1


	//   ....[6]....
        /*0108*/ 	.word	0x00000360
        /*010c*/ 	.word	0x000000ff
        /*0110*/ 	.word	0x00000018
        /*0114*/ 	.short	0x0100
        /*0116*/ 	.byte	0x07
	.zero		1


	//   ....[7]....
        /*0118*/ 	.word	0x00000370
        /*011c*/ 	.word	0x000000ff
        /*0120*/ 	.word	0x00000038
        /*0124*/ 	.short	0x0100
        /*0126*/ 	.byte	0x07
	.zero		1


	//   ....[8]....
        /*0128*/ 	.word	0x00000840
        /*012c*/ 	.word	0x000000ff
        /*0130*/ 	.word	0x00000070
        /*0134*/ 	.short	0x0100
        /*0136*/ 	.byte	0x0c
	.zero		1


	//   ....[9]....
        /*0138*/ 	.word	0x00000890
        /*013c*/ 	.word	0x000000ff
        /*0140*/ 	.word	0x00000078
        /*0144*/ 	.short	0x0100
        /*0146*/ 	.byte	0x0c
	.zero		1


	//   ....[10]....
        /*0148*/ 	.word	0x000008c0
        /*014c*/ 	.word	0x000000ff
        /*0150*/ 	.word	0x00000050
        /*0154*/ 	.short	0x0100
        /*0156*/ 	.byte	0x0d
	.zero		1


	//   ....[11]....
        /*0158*/ 	.word	0x00000910
        /*015c*/ 	.word	0x000000ff
        /*0160*/ 	.word	0x00000058
        /*0164*/ 	.short	0x0100
        /*0166*/ 	.byte	0x0d
	.zero		1


	//   ....[12]....
        /*0168*/ 	.word	0x00000920
        /*016c*/ 	.word	0x000000ff
        /*0170*/ 	.word	0x00000060
        /*0174*/ 	.short	0x0100
        /*0176*/ 	.byte	0x0d
	.zero		1


	//   ....[13]....
        /*0178*/ 	.word	0x00000930
        /*017c*/ 	.word	0x000000ff
        /*0180*/ 	.word	0x00000068
        /*0184*/ 	.short	0x0100
        /*0186*/ 	.byte	0x0d
	.zero		1


	//   ....[14]....
        /*0188*/ 	.word	0x00001840
        /*018c*/ 	.word	0x00000035
        /*0190*/ 	.word	0x00000000
        /*0194*/ 	.short	0x010a
        /*0196*/ 	.byte	0x31
	.zero		1


	//   ....[15]....
        /*0198*/ 	.word	0x000019f0
        /*019c*/ 	.word	0x00000003
        /*01a0*/ 	.word	0x00000000
        /*01a4*/ 	.short	0x010a
        /*01a6*/ 	.byte	0x3f
	.zero		1


	//   ....[16]....
        /*01a8*/ 	.word	0x00001a30
        /*01ac*/ 	.word	0x00000003
        /*01b0*/ 	.word	0x00000000
        /*01b4*/ 	.short	0x010a
        /*01b6*/ 	.byte	0x3f
	.zero		1


	//   ....[17]....
        /*01b8*/ 	.word	0x00002e70
        /*01bc*/ 	.word	0x000000ff
        /*01c0*/ 	.word	0x00000000
        /*01c4*/ 	.short	0x010a
        /*01c6*/ 	.byte	0x04
	.zero		1


	//   ....[18]....
        /*01c8*/ 	.word	0x00002eb0
        /*01cc*/ 	.word	0x000000ff
        /*01d0*/ 	.word	0x00000000
        /*01d4*/ 	.short	0x010a
        /*01d6*/ 	.byte	0x04
	.zero		1


	//   ....[19]....
        /*01d8*/ 	.word	0x00004260
        /*01dc*/ 	.word	0x00000005
        /*01e0*/ 	.word	0x00000000
        /*01e4*/ 	.short	0x0101
        /*01e6*/ 	.byte	0x3f
	.zero		1


	//   ....[20]....
        /*01e8*/ 	.word	0x00004360
        /*01ec*/ 	.word	0x00000036
        /*01f0*/ 	.word	0x00000000
        /*01f4*/ 	.short	0x0101
        /*01f6*/ 	.byte	0x2b
	.zero		1


	//   ....[21]....
        /*01f8*/ 	.word	0x00004450
        /*01fc*/ 	.word	0x00000003
        /*0200*/ 	.word	0x00000000
        /*0204*/ 	.short	0x0101
        /*0206*/ 	.byte	0x3f
	.zero		1


	//   ....[22]....
        /*0208*/ 	.word	0x00004510
        /*020c*/ 	.word	0x00000035
        /*0210*/ 	.word	0x00000010
        /*0214*/ 	.short	0x010a
        /*0216*/ 	.byte	0x31
	.zero		1


	//   ....[23]....
        /*0218*/ 	.word	0x00006110
        /*021c*/ 	.word	0x00000038
        /*0220*/ 	.word	0x00000000
        /*0224*/ 	.short	0x0101
        /*0226*/ 	.byte	0x2b
	.zero		1


	//   ....[24]....
        /*0228*/ 	.word	0x00006b20
        /*022c*/ 	.word	0x0000000a
        /*0230*/ 	.word	0x00000020
        /*0234*/ 	.short	0x010a
        /*0236*/ 	.byte	0x3f
	.zero		1


	//   ....[25]....
        /*0238*/ 	.word	0x00007110
        /*023c*/ 	.word	0x00000003
        /*0240*/ 	.word	0x00000078
        /*0244*/ 	.short	0x0101
        /*0246*/ 	.byte	0x3f
	.zero		1


	//   ....[26]....
        /*0248*/ 	.word	0x00007880
        /*024c*/ 	.word	0x00000007
        /*0250*/ 	.word	0x00000000
        /*0254*/ 	.short	0x010a
        /*0256*/ 	.byte	0x3f
	.zero		1


	//   ....[27]....
        /*0258*/ 	.word	0x00007900
        /*025c*/ 	.word	0x00000009
        /*0260*/ 	.word	0x00000000
        /*0264*/ 	.short	0x010a
        /*0266*/ 	.byte	0x3f
	.zero		1


	//   ....[28]....
        /*0268*/ 	.word	0x00007990
        /*026c*/ 	.word	0x00000006
        /*0270*/ 	.word	0x00000000
        /*0274*/ 	.short	0x010a
        /*0276*/ 	.byte	0x3f
	.zero		1


	//   ....[29]....
        /*0278*/ 	.word	0x00007a20
        /*027c*/ 	.word	0x00000003
        /*0280*/ 	.word	0x00000000
        /*0284*/ 	.short	0x010a
        /*0286*/ 	.byte	0x3f
	.zero		1


	//   ....[30]....
        /*0288*/ 	.word	0x00007a80
        /*028c*/ 	.word	0x00000037
        /*0290*/ 	.word	0x00000000
        /*0294*/ 	.short	0x010a
        /*0296*/ 	.byte	0x3f
	.zero		1


	//   ....[31]....
        /*0298*/ 	.word	0x00007ad0
        /*029c*/ 	.word	0x00000003
        /*02a0*/ 	.word	0x00000000
        /*02a4*/ 	.short	0x010a
        /*02a6*/ 	.byte	0x3f
	.zero		1


	//   ....[32]....
        /*02a8*/ 	.word	0x00007b30
        /*02ac*/ 	.word	0x00000005
        /*02b0*/ 	.word	0x00000000
        /*02b4*/ 	.short	0x010a
        /*02b6*/ 	.byte	0x3f
	.zero		1


	//   ....[33]....
        /*02b8*/ 	.word	0x00007b80
        /*02bc*/ 	.word	0x00000037
        /*02c0*/ 	.word	0x00000010
        /*02c4*/ 	.short	0x010a
        /*02c6*/ 	.byte	0x3f
	.zero		1


	//   ....[34]....
        /*02c8*/ 	.word	0x00007c50
        /*02cc*/ 	.word	0x0000000a
        /*02d0*/ 	.word	0x00000020
        /*02d4*/ 	.short	0x010a
        /*02d6*/ 	.byte	0x3f
	.zero		1


	//   ....[35]....
        /*02d8*/ 	.word	0x00007d20
        /*02dc*/ 	.word	0x00000007
        /*02e0*/ 	.word	0x00000000
        /*02e4*/ 	.short	0x010a
        /*02e6*/ 	.byte	0x3f
	.zero		1


	//   ....[36]....
        /*02e8*/ 	.word	0x00007d70
        /*02ec*/ 	.word	0x00000009
        /*02f0*/ 	.word	0x00000000
        /*02f4*/ 	.short	0x010a
        /*02f6*/ 	.byte	0x3f
	.zero		1


	//   ....[37]....
        /*02f8*/ 	.word	0x00007dc0
        /*02fc*/ 	.word	0x00000006
        /*0300*/ 	.word	0x00000000
        /*0304*/ 	.short	0x010a
        /*0306*/ 	.byte	0x3f
	.zero		1


	//----- nvinfo : EIATTR_NUM_MBARRIERS
	.align		4
.L_35:
        /*0308*/ 	.byte	0x03, 0x38
        /*030a*/ 	.short	0x000e


	//----- nvinfo : EIATTR_EXIT_INSTR_OFFSETS
	.align		4
        /*030c*/ 	.byte	0x04, 0x1c
        /*030e*/ 	.short	(.L_37 - .L_36)


	//   ....[0]....
.L_36:
        /*0310*/ 	.word	0x00001490


	//   ....[1]....
        /*0314*/ 	.word	0x000014f0


	//   ....[2]....
        /*0318*/ 	.word	0x00006820


	//   ....[3]....
        /*031c*/ 	.word	0x00006850


	//   ....[4]....
        /*0320*/ 	.word	0x00007a70


	//----- nvinfo : EIATTR_MAX_THREADS
	.align		4
.L_37:
        /*0324*/ 	.byte	0x04, 0x05
        /*0326*/ 	.short	(.L_39 - .L_38)
.L_38:
        /*0328*/ 	.word	0x00000180
        /*032c*/ 	.word	0x00000001
        /*0330*/ 	.word	0x00000001


	//----- nvinfo : EIATTR_CRS_STACK_SIZE
	.align		4
.L_39:
        /*0334*/ 	.byte	0x04, 0x1e
        /*0336*/ 	.short	(.L_41 - .L_40)
.L_40:
        /*0338*/ 	.word	0x00000000


	//----- nvinfo : EIATTR_CBANK_PARAM_SIZE
	.align		4
.L_41:
        /*033c*/ 	.byte	0x03, 0x19
        /*033e*/ 	.short	0x0470


	//----- nvinfo : EIATTR_PARAM_CBANK
	.align		4
        /*0340*/ 	.byte	0x04, 0x0a
        /*0342*/ 	.short	(.L_43 - .L_42)
	.align		4
.L_42:
        /*0344*/ 	.word	index@(.nv.constant0._ZN7cutlass13device_kernelINS_4gemm6kernel13GemmUniversalIN4cute5tupleIJiiiiEEENS1_10collective13CollectiveMmaINS1_34MainloopSm90TmaGmmaWarpSpecializedILi4ENS5_IJNS4_1CILi2EEENSA_ILi1EEESC_EEENS1_32KernelTmaWarpSpecializedPingpongEEENS5_IJNSA_ILi64EEENSA_ILi48EEENSA_ILi256EEEEEENS_10bfloat16_tENS5_IJlSC_lEEESK_SL_NS4_8TiledMMAINS4_8MMA_AtomIJNS4_4SM904GMMA27MMA_64x16x16_F32BF16BF16_SSILNSP_5MajorE0ELSR_0ELNSP_7ScaleInE1ELSS_1EEEEEENS4_6LayoutINS5_IJSC_SC_SC_EEENS5_IJNSA_ILi0EEESX_SX_EEEEENS5_IJNS4_10UnderscoreES10_S10_EEEEENS4_13SM90_TMA_LOADENS4_14ComposedLayoutINS4_7SwizzleILi3ELi4ELi3EEENS4_18smem_ptr_flag_bitsILi16EEENSV_INS5_IJNSA_ILi8EEESG_EEENS5_IJSG_SC_EEEEEEEvNS4_8identityENS4_23SM90_TMA_LOAD_MULTICASTES1D_vS1E_EENS_8epilogue10collective6detail29Sm90TmaWarpSpecializedAdapterINS1I_15DefaultEpilogueISK_SL_SL_NS1H_6thread17LinearCombinationISK_Li1EffLNS1M_9ScaleType4KindE0ELNS_15FloatRoundStyleE2ESK_EENS1_15EpilogueDefaultEEEEEvvEEEEvNT_6ParamsE)
        /*0348*/ 	.short	0x0210
        /*034a*/ 	.short	0x0470


	//----- nvinfo : EIATTR_SW_WAR
	.align		4
.L_43:
        /*034c*/ 	.byte	0x04, 0x36
        /*034e*/ 	.short	(.L_45 - .L_44)
.L_44:
        /*0350*/ 	.word	0x00000008
.L_45:


//--------------------- .nv.callgraph             --------------------------
	.section	.nv.callgraph,"",@"SHT_CUDA_CALLGRAPH"
	.align	4
	.sectionentsize	8
	.align		4
        /*0000*/ 	.word	0x00000000
	.align		4
        /*0004*/ 	.word	0xffffffff
	.align		4
        /*0008*/ 	.word	index@(_ZN7cutlass13device_kernelINS_4gemm6kernel13GemmUniversalIN4cute5tupleIJiiiiEEENS1_10collective13CollectiveMmaINS1_34MainloopSm90TmaGmmaWarpSpecializedILi4ENS5_IJNS4_1CILi2EEENSA_ILi1EEESC_EEENS1_32KernelTmaWarpSpecializedPingpongEEENS5_IJNSA_ILi64EEENSA_ILi48EEENSA_ILi256EEEEEENS_10bfloat16_tENS5_IJlSC_lEEESK_SL_NS4_8TiledMMAINS4_8MMA_AtomIJNS4_4SM904GMMA27MMA_64x16x16_F32BF16BF16_SSILNSP_5MajorE0ELSR_0ELNSP_7ScaleInE1ELSS_1EEEEEENS4_6LayoutINS5_IJSC_SC_SC_EEENS5_IJNSA_ILi0EEESX_SX_EEEEENS5_IJNS4_10UnderscoreES10_S10_EEEEENS4_13SM90_TMA_LOADENS4_14ComposedLayoutINS4_7SwizzleILi3ELi4ELi3EEENS4_18smem_ptr_flag_bitsILi16EEENSV_INS5_IJNSA_ILi8EEESG_EEENS5_IJSG_SC_EEEEEEEvNS4_8identityENS4_23SM90_TMA_LOAD_MULTICASTES1D_vS1E_EENS_8epilogue10collective6detail29Sm90TmaWarpSpecializedAdapterINS1I_15DefaultEpilogueISK_SL_SL_NS1H_6thread17LinearCombinationISK_Li1EffLNS1M_9ScaleType4KindE0ELNS_15FloatRoundStyleE2ESK_EENS1_15EpilogueDefaultEEEEEvvEEEEvNT_6ParamsE)
	.align		4
        /*000c*/ 	.word	index@(__assertfail)
	.align		4
        /*0010*/ 	.word	0x00000000
	.align		4
        /*0014*/ 	.word	0xfffffffe
	.align		4
        /*0018*/ 	.word	0x00000000
	.align		4
        /*001c*/ 	.word	0xfffffffd
	.align		4
        /*0020*/ 	.word	0x00000000
	.align		4
        /*0024*/ 	.word	0xfffffffc


//--------------------- .nv.constant4             --------------------------
	.section	.nv.constant4,"a",@progbits
	.align	8
	.align		8
.nv.constant4:
        /*0000*/ 	.dword	__assertfail
	.align		8
        /*0008*/ 	.dword	__unnamed_1
	.align		8
        /*0010*/ 	.dword	_ZN40_INTERNAL_ed1d65ee_4_k_cu_159f168c_113854cuda3std3__45__cpo5beginE
	.align		8
        /*0018*/ 	.dword	_ZN40_INTERNAL_ed1d65ee_4_k_cu_159f168c_113854cuda3std3__45__cpo3endE
	.align		8
        /*0020*/ 	.dword	_ZN40_INTERNAL_ed1d65ee_4_k_cu_159f168c_113854cuda3std3__45__cpo6cbeginE
	.align		8
        /*0028*/ 	.dword	_ZN40_INTERNAL_ed1d65ee_4_k_cu_159f168c_113854cuda3std3__45__cpo4cendE
	.align		8
        /*0030*/ 	.dword	_ZN40_INTERNAL_ed1d65ee_4_k_cu_159f168c_113854cuda3std3__442_GLOBAL__N__ed1d65ee_4_k_cu_159f168c_113856ignoreE
	.align		8
        /*0038*/ 	.dword	_ZN40_INTERNAL_ed1d65ee_4_k_cu_159f168c_113854cuda3std3__419piecewise_constructE
	.align		8
        /*0040*/ 	.dword	_ZN40_INTERNAL_ed1d65ee_4_k_cu_159f168c_113854cuda3std3__48in_placeE
	.align		8
        /*0048*/ 	.dword	_ZN40_INTERNAL_ed1d65ee_4_k_cu_159f168c_113854cuda3std6ranges3__45__cpo4swapE
	.align		8
        /*0050*/ 	.dword	_ZN40_INTERNAL_ed1d65ee_4_k_cu_159f168c_113854cuda3std6ranges3__45__cpo9iter_moveE
	.align		8
        /*0058*/ 	.dword	_ZN40_INTERNAL_ed1d65ee_4_k_cu_159f168c_113854cute7productE
	.align		8
        /*0060*/ 	.dword	_ZN40_INTERNAL_ed1d65ee_4_k_cu_159f168c_113854cute1_E
	.align		8
        /*0068*/ 	.dword	$str$22
	.align		8
        /*0070*/ 	.dword	$str$23


//--------------------- .text._ZN7cutlass13device_kernelINS_4gemm6kernel13GemmUniversalIN4cute5tupleIJiiiiEEENS1_10collective13CollectiveMmaINS1_34MainloopSm90TmaGmmaWarpSpecializedILi4ENS5_IJNS4_1CILi2EEENSA_ILi1EEESC_EEENS1_32KernelTmaWarpSpecializedPingpongEEENS5_IJNSA_ILi64EEENSA_ILi48EEENSA_ILi256EEEEEENS_10bfloat16_tENS5_IJlSC_lEEESK_SL_NS4_8TiledMMAINS4_8MMA_AtomIJNS4_4SM904GMMA27MMA_64x16x16_F32BF16BF16_SSILNSP_5MajorE0ELSR_0ELNSP_7ScaleInE1ELSS_1EEEEEENS4_6LayoutINS5_IJSC_SC_SC_EEENS5_IJNSA_ILi0EEESX_SX_EEEEENS5_IJNS4_10UnderscoreES10_S10_EEEEENS4_13SM90_TMA_LOADENS4_14ComposedLayoutINS4_7SwizzleILi3ELi4ELi3EEENS4_18smem_ptr_flag_bitsILi16EEENSV_INS5_IJNSA_ILi8EEESG_EEENS5_IJSG_SC_EEEEEEEvNS4_8identityENS4_23SM90_TMA_LOAD_MULTICASTES1D_vS1E_EENS_8epilogue10collective6detail29Sm90TmaWarpSpecializedAdapterINS1I_15DefaultEpilogueISK_SL_SL_NS1H_6thread17LinearCombinationISK_Li1EffLNS1M_9ScaleType4KindE0ELNS_15FloatRoundStyleE2ESK_EENS1_15EpilogueDefaultEEEEEvvEEEEvNT_6ParamsE --------------------------
	.section	.text._ZN7cutlass13device_kernelINS_4gemm6kernel13GemmUniversalIN4cute5tupleIJiiiiEEENS1_10collective13CollectiveMmaINS1_34MainloopSm90TmaGmmaWarpSpecializedILi4ENS5_IJNS4_1CILi2EEENSA_ILi1EEESC_EEENS1_32KernelTmaWarpSpecializedPingpongEEENS5_IJNSA_ILi64EEENSA_ILi48EEENSA_ILi256EEEEEENS_10bfloat16_tENS5_IJlSC_lEEESK_SL_NS4_8TiledMMAINS4_8MMA_AtomIJNS4_4SM904GMMA27MMA_64x16x16_F32BF16BF16_SSILNSP_5MajorE0ELSR_0ELNSP_7ScaleInE1ELSS_1EEEEEENS4_6LayoutINS5_IJSC_SC_SC_EEENS5_IJNSA_ILi0EEESX_SX_EEEEENS5_IJNS4_10UnderscoreES10_S10_EEEEENS4_13SM90_TMA_LOADENS4_14ComposedLayoutINS4_7SwizzleILi3ELi4ELi3EEENS4_18smem_ptr_flag_bitsILi16EEENSV_INS5_IJNSA_ILi8EEESG_EEENS5_IJSG_SC_EEEEEEEvNS4_8identityENS4_23SM90_TMA_LOAD_MULTICASTES1D_vS1E_EENS_8epilogue10collective6detail29Sm90TmaWarpSpecializedAdapterINS1I_15DefaultEpilogueISK_SL_SL_NS1H_6thread17LinearCombinationISK_Li1EffLNS1M_9ScaleType4KindE0ELNS_15FloatRoundStyleE2ESK_EENS1_15EpilogueDefaultEEEEEvvEEEEvNT_6ParamsE,"ax",@progbits
	.align	128
.text._ZN7cutlass13device_kernelINS_4gemm6kernel13GemmUniversalIN4cute5tupleIJiiiiEEENS1_10collective13CollectiveMmaINS1_34MainloopSm90TmaGmmaWarpSpecializedILi4ENS5_IJNS4_1CILi2EEENSA_ILi1EEESC_EEENS1_32KernelTmaWarpSpecializedPingpongEEENS5_IJNSA_ILi64EEENSA_ILi48EEENSA_ILi256EEEEEENS_10bfloat16_tENS5_IJlSC_lEEESK_SL_NS4_8TiledMMAINS4_8MMA_AtomIJNS4_4SM904GMMA27MMA_64x16x16_F32BF16BF16_SSILNSP_5MajorE0ELSR_0ELNSP_7ScaleInE1ELSS_1EEEEEENS4_6LayoutINS5_IJSC_SC_SC_EEENS5_IJNSA_ILi0EEESX_SX_EEEEENS5_IJNS4_10UnderscoreES10_S10_EEEEENS4_13SM90_TMA_LOADENS4_14ComposedLayoutINS4_7SwizzleILi3ELi4ELi3EEENS4_18smem_ptr_flag_bitsILi16EEENSV_INS5_IJNSA_ILi8EEESG_EEENS5_IJSG_SC_EEEEEEEvNS4_8identityENS4_23SM90_TMA_LOAD_MULTICASTES1D_vS1E_EENS_8epilogue10collective6detail29Sm90TmaWarpSpecializedAdapterINS1I_15DefaultEpilogueISK_SL_SL_NS1H_6thread17LinearCombinationISK_Li1EffLNS1M_9ScaleType4KindE0ELNS_15FloatRoundStyleE2ESK_EENS1_15EpilogueDefaultEEEEEvvEEEEvNT_6ParamsE:
        .type           _ZN7cutlass13device_kernelINS_4gemm6kernel13GemmUniversalIN4cute5tupleIJiiiiEEENS1_10collective13CollectiveMmaINS1_34MainloopSm90TmaGmmaWarpSpecializedILi4ENS5_IJNS4_1CILi2EEENSA_ILi1EEESC_EEENS1_32KernelTmaWarpSpecializedPingpongEEENS5_IJNSA_ILi64EEENSA_ILi48EEENSA_ILi256EEEEEENS_10bfloat16_tENS5_IJlSC_lEEESK_SL_NS4_8TiledMMAINS4_8MMA_AtomIJNS4_4SM904GMMA27MMA_64x16x16_F32BF16BF16_SSILNSP_5MajorE0ELSR_0ELNSP_7ScaleInE1ELSS_1EEEEEENS4_6LayoutINS5_IJSC_SC_SC_EEENS5_IJNSA_ILi0EEESX_SX_EEEEENS5_IJNS4_10UnderscoreES10_S10_EEEEENS4_13SM90_TMA_LOADENS4_14ComposedLayoutINS4_7SwizzleILi3ELi4ELi3EEENS4_18smem_ptr_flag_bitsILi16EEENSV_INS5_IJNSA_ILi8EEESG_EEENS5_IJSG_SC_EEEEEEEvNS4_8identityENS4_23SM90_TMA_LOAD_MULTICASTES1D_vS1E_EENS_8epilogue10collective6detail29Sm90TmaWarpSpecializedAdapterINS1I_15DefaultEpilogueISK_SL_SL_NS1H_6thread17LinearCombinationISK_Li1EffLNS1M_9ScaleType4KindE0ELNS_15FloatRoundStyleE2ESK_EENS1_15EpilogueDefaultEEEEEvvEEEEvNT_6ParamsE,@function
        .size           _ZN7cutlass13device_kernelINS_4gemm6kernel13GemmUniversalIN4cute5tupleIJiiiiEEENS1_10collective13CollectiveMmaINS1_34MainloopSm90TmaGmmaWarpSpecializedILi4ENS5_IJNS4_1CILi2EEENSA_ILi1EEESC_EEENS1_32KernelTmaWarpSpecializedPingpongEEENS5_IJNSA_ILi64EEENSA_ILi48EEENSA_ILi256EEEEEENS_10bfloat16_tENS5_IJlSC_lEEESK_SL_NS4_8TiledMMAINS4_8MMA_AtomIJNS4_4SM904GMMA27MMA_64x16x16_F32BF16BF16_SSILNSP_5MajorE0ELSR_0ELNSP_7ScaleInE1ELSS_1EEEEEENS4_6LayoutINS5_IJSC_SC_SC_EEENS5_IJNSA_ILi0EEESX_SX_EEEEENS5_IJNS4_10UnderscoreES10_S10_EEEEENS4_13SM90_TMA_LOADENS4_14ComposedLayoutINS4_7SwizzleILi3ELi4ELi3EEENS4_18smem_ptr_flag_bitsILi16EEENSV_INS5_IJNSA_ILi8EEESG_EEENS5_IJSG_SC_EEEEEEEvNS4_8identityENS4_23SM90_TMA_LOAD_MULTICASTES1D_vS1E_EENS_8epilogue10collective6detail29Sm90TmaWarpSpecializedAdapterINS1I_15DefaultEpilogueISK_SL_SL_NS1H_6thread17LinearCombinationISK_Li1EffLNS1M_9ScaleType4KindE0ELNS_15FloatRoundStyleE2ESK_EENS1_15EpilogueDefaultEEEEEvvEEEEvNT_6ParamsE,(.L_x_120 - _ZN7cutlass13device_kernelINS_4gemm6kernel13GemmUniversalIN4cute5tupleIJiiiiEEENS1_10collective13CollectiveMmaINS1_34MainloopSm90TmaGmmaWarpSpecializedILi4ENS5_IJNS4_1CILi2EEENSA_ILi1EEESC_EEENS1_32KernelTmaWarpSpecializedPingpongEEENS5_IJNSA_ILi64EEENSA_ILi48EEENSA_ILi256EEEEEENS_10bfloat16_tENS5_IJlSC_lEEESK_SL_NS4_8TiledMMAINS4_8MMA_AtomIJNS4_4SM904GMMA27MMA_64x16x16_F32BF16BF16_SSILNSP_5MajorE0ELSR_0ELNSP_7ScaleInE1ELSS_1EEEEEENS4_6LayoutINS5_IJSC_SC_SC_EEENS5_IJNSA_ILi0EEESX_SX_EEEEENS5_IJNS4_10UnderscoreES10_S10_EEEEENS4_13SM90_TMA_LOADENS4_14ComposedLayoutINS4_7SwizzleILi3ELi4ELi3EEENS4_18smem_ptr_flag_bitsILi16EEENSV_INS5_IJNSA_ILi8EEESG_EEENS5_IJSG_SC_EEEEEEEvNS4_8identityENS4_23SM90_TMA_LOAD_MULTICASTES1D_vS1E_EENS_8epilogue10collective6detail29Sm90TmaWarpSpecializedAdapterINS1I_15DefaultEpilogueISK_SL_SL_NS1H_6thread17LinearCombinationISK_Li1EffLNS1M_9ScaleType4KindE0ELNS_15FloatRoundStyleE2ESK_EENS1_15EpilogueDefaultEEEEEvvEEEEvNT_6ParamsE)
        .other          _ZN7cutlass13device_kernelINS_4gemm6kernel13GemmUniversalIN4cute5tupleIJiiiiEEENS1_10collective13CollectiveMmaINS1_34MainloopSm90TmaGmmaWarpSpecializedILi4ENS5_IJNS4_1CILi2EEENSA_ILi1EEESC_EEENS1_32KernelTmaWarpSpecializedPingpongEEENS5_IJNSA_ILi64EEENSA_ILi48EEENSA_ILi256EEEEEENS_10bfloat16_tENS5_IJlSC_lEEESK_SL_NS4_8TiledMMAINS4_8MMA_AtomIJNS4_4SM904GMMA27MMA_64x16x16_F32BF16BF16_SSILNSP_5MajorE0ELSR_0ELNSP_7ScaleInE1ELSS_1EEEEEENS4_6LayoutINS5_IJSC_SC_SC_EEENS5_IJNSA_ILi0EEESX_SX_EEEEENS5_IJNS4_10UnderscoreES10_S10_EEEEENS4_13SM90_TMA_LOADENS4_14ComposedLayoutINS4_7SwizzleILi3ELi4ELi3EEENS4_18smem_ptr_flag_bitsILi16EEENSV_INS5_IJNSA_ILi8EEESG_EEENS5_IJSG_SC_EEEEEEEvNS4_8identityENS4_23SM90_TMA_LOAD_MULTICASTES1D_vS1E_EENS_8epilogue10collective6detail29Sm90TmaWarpSpecializedAdapterINS1I_15DefaultEpilogueISK_SL_SL_NS1H_6thread17LinearCombinationISK_Li1EffLNS1M_9ScaleType4KindE0ELNS_15FloatRoundStyleE2ESK_EENS1_15EpilogueDefaultEEEEEvvEEEEvNT_6ParamsE,@"STO_CUDA_ENTRY STV_DEFAULT"
_ZN7cutlass13device_kernelINS_4gemm6kernel13GemmUniversalIN4cute5tupleIJiiiiEEENS1_10collective13CollectiveMmaINS1_34MainloopSm90TmaGmmaWarpSpecializedILi4ENS5_IJNS4_1CILi2EEENSA_ILi1EEESC_EEENS1_32KernelTmaWarpSpecializedPingpongEEENS5_IJNSA_ILi64EEENSA_ILi48EEENSA_ILi256EEEEEENS_10bfloat16_tENS5_IJlSC_lEEESK_SL_NS4_8TiledMMAINS4_8MMA_AtomIJNS4_4SM904GMMA27MMA_64x16x16_F32BF16BF16_SSILNSP_5MajorE0ELSR_0ELNSP_7ScaleInE1ELSS_1EEEEEENS4_6LayoutINS5_IJSC_SC_SC_EEENS5_IJNSA_ILi0EEESX_SX_EEEEENS5_IJNS4_10UnderscoreES10_S10_EEEEENS4_13SM90_TMA_LOADENS4_14ComposedLayoutINS4_7SwizzleILi3ELi4ELi3EEENS4_18smem_ptr_flag_bitsILi16EEENSV_INS5_IJNSA_ILi8EEESG_EEENS5_IJSG_SC_EEEEEEEvNS4_8identityENS4_23SM90_TMA_LOAD_MULTICASTES1D_vS1E_EENS_8epilogue10collective6detail29Sm90TmaWarpSpecializedAdapterINS1I_15DefaultEpilogueISK_SL_SL_NS1H_6thread17LinearCombinationISK_Li1EffLNS1M_9ScaleType4KindE0ELNS_15FloatRoundStyleE2ESK_EENS1_15EpilogueDefaultEEEEEvvEEEEvNT_6ParamsE:
[----:B------:R-:W0:Y:S01]  /*0000*/  LDC R1, c[0x0][0x28] ;  /* 0x00000a00ff017b82 */ /* 0x000e220000000800 */
[----:B------:R-:W1:Y:S01]  /*0010*/  S2R R3, SR_TID.X ;  /* 0x0000000000037919 */ /* 0x000e620000002100 */
[----:B------:R-:W-:Y:S01]  /*0020*/  ELECT P0, URZ, PT ;  /* 0x00000000003f782f */ /* 0x000fe20003800000 */
[----:B------:R-:W-:Y:S01]  /*0030*/  BSSY B0, `(.L_x_0) ;  /* 0x0000014000007945 */ /* 0x000fe20003800000 */
[--C-:B-1----:R-:W-:Y:S02]  /*0040*/  SHF.R.U32.HI R0, RZ, 0x5, R3.reuse ;  /* 0x00000005ff007819 */ /* 0x102fe40000011603 */
[----:B------:R-:W-:-:S03]  /*0050*/  SHF.R.U32.HI R5, RZ, 0x7, R3 ;  /* 0x00000007ff057819 */ /* 0x000fc60000011603 */
[----:B------:R-:W1:Y:S02]  /*0060*/  SHFL.IDX PT, R2, R0, RZ, 0x1f ;  /* 0x00001fff00027589 */ /* 0x000e6400000e0000 */
[----:B-1----:R-:W-:Y:S02]  /*0070*/  R2UR UR6, R2 ;  /* 0x00000000020672ca */ /* 0x002fe400000e0000 */
[----:B------:R1:W2:Y:S11]  /*0080*/  SHFL.IDX PT, R2, R5, RZ, 0x1f ;  /* 0x00001fff05027589 */ /* 0x0002b600000e0000 */
[----:B------:R-:W-:-:S02]  /*0090*/  USHF.R.S32.HI UR4, URZ, 0x1f, UR6 ;  /* 0x0000001f3f047899 */ /* 0x000fc40008011406 */
[----:B------:R-:W-:Y:S02]  /*00a0*/  ISETP.NE.OR P0, PT, RZ, UR6, !P0 ;  /* 0x00000006ff007c0c */ /* 0x000fe4000c705670 */
[----:B------:R-:W-:-:S04]  /*00b0*/  ULEA.HI UR4, UR4, UR6, URZ, 0x2 ;  /* 0x0000000604047291 */ /* 0x000fc8000f8f103f */
[----:B------:R-:W-:-:S04]  /*00c0*/  ULOP3.LUT UR4, UR4, 0xfffffffc, URZ, 0xc0, !UPT ;  /* 0xfffffffc04047892 */ /* 0x000fc8000f8ec03f */
[----:B------:R-:W-:-:S03]  /*00d0*/  UIADD3 UR6, UR6, -UR4, URZ ;  /* 0x8000000406067290 */ /* 0x000fc6000fffe03f */
[----:B012---:R-:W-:Y:S09]  /*00e0*/  @P0 BRA `(.L_x_1) ;  /* 0x0000000000200947 */ /* 0x007ff20003800000 */
[----:B------:R-:W-:Y:S02]  /*00f0*/  ULDC.64 UR4, c[0x0][0x198] ;  /* 0x0000660000047ab9 */ /* 0x000fe40000000a00 */
[----:B------:R-:W-:Y:S02]  /*0100*/  UIADD3 UR8, UP0, UR4, 0xf0, URZ ;  /* 0x000000f004087890 */ /* 0x000fe4000ff1e03f */
[----:B------:R-:W-:Y:S02]  /*0110*/  UIADD3 UR4, UP1, UR4, 0x1f0, URZ ;  /* 0x000001f004047890 */ /* 0x000fe4000ff3e03f */
[----:B------:R-:W-:Y:S02]  /*0120*/  UIADD3.X UR9, URZ, UR5, URZ, UP0, !UPT ;  /* 0x000000053f097290 */ /* 0x000fe400087fe43f */
[----:B------:R-:W-:-:S07]  /*0130*/  UIADD3.X UR5, URZ, UR5, URZ, UP1, !UPT ;  /* 0x000000053f057290 */ /* 0x000fce0008ffe43f */
[----:B------:R0:W-:Y:S02]  /*0140*/  UTMACCTL.PF [UR8] ;  /* 0x00000000080079b9 */ /* 0x0001e40008040000 */
[----:B------:R0:W-:Y:S02]  /*0150*/  UTMACCTL.PF [UR4] ;  /* 0x00000000040079b9 */ /* 0x0001e40008040000 */
[----:B0-----:R-:W-:Y:S01]  /*0160*/  NOP ;  /* 0x0000000000007918 */ /* 0x001fe20000000000 */
.L_x_1:
[----:B------:R-:W-:Y:S05]  /*0170*/  BSYNC B0 ;  /* 0x0000000000007941 */ /* 0x000fea0003800000 */
.L_x_0:
[----:B------:R-:W0:Y:S01]  /*0180*/  SHFL.IDX PT, R6, R0, RZ, 0x1f ;  /* 0x00001fff00067589 */ /* 0x000e2200000e0000 */
[----:B------:R-:W-:Y:S01]  /*0190*/  R2UR UR19, R2 ;  /* 0x00000000021372ca */ /* 0x000fe200000e0000 */
[----:B------:R-:W-:-:S04]  /*01a0*/  UISETP.NE.AND UP0, UPT, UR6, 0x3, UPT ;  /* 0x000000030600788c */ /* 0x000fc8000bf05270 */
[----:B------:R-:W-:-:S08]  /*01b0*/  UISETP.EQ.OR UP0, UPT, UR6, URZ, !UP0 ;  /* 0x0000003f0600728c */ /* 0x000fd0000c702670 */
[----:B------:R-:W-:Y:S02]  /*01c0*/  UIADD3 UR14, UR19, -0x1, URZ ;  /* 0xffffffff130e7890 */ /* 0x000fe4000fffe03f */
[----:B------:R-:W-:Y:S02]  /*01d0*/  UISETP.EQ.AND UP0, UPT, UR19, URZ, UP0 ;  /* 0x0000003f1300728c */ /* 0x000fe40008702270 */
[----:B------:R-:W-:Y:S02]  /*01e0*/  UISETP.GE.U32.AND UP1, UPT, UR14, 0x2, UPT ;  /* 0x000000020e00788c */ /* 0x000fe4000bf26070 */
[----:B------:R-:W-:Y:S01]  /*01f0*/  USEL UR39, URZ, 0x1, !UP0 ;  /* 0x000000013f277887 */ /* 0x000fe2000c000000 */
[----:B0-----:R-:W-:-:S03]  /*0200*/  ISETP.NE.AND P0, PT, R6, RZ, PT ;  /* 0x000000ff0600720c */ /* 0x001fc60003f05270 */
[----:B------:R-:W-:-:S10]  /*0210*/  USEL UR39, UR39, 0x2, UP1 ;  /* 0x0000000227277887 */ /* 0x000fd40008800000 */
[----:B------:R-:W-:Y:S05]  /*0220*/  @P0 BRA `(.L_x_2) ;  /* 0x0000000000580947 */ /* 0x000fea0003800000 */
[----:B------:R-:W0:Y:S01]  /*0230*/  S2UR UR7, SR_CgaCtaId ;  /* 0x00000000000779c3 */ /* 0x000e220000008800 */
[----:B------:R-:W-:Y:S01]  /*0240*/  UMOV UR4, 0x400 ;  /* 0x0000040000047882 */ /* 0x000fe20000000000 */
[----:B------:R-:W-:Y:S01]  /*0250*/  UMOV UR5, 0x1 ;  /* 0x0000000100057882 */ /* 0x000fe20000000000 */
[----:B------:R-:W-:Y:S01]  /*0260*/  UMOV UR8, 0x2 ;  /* 0x0000000200087882 */ /* 0x000fe20000000000 */
[----:B------:R-:W-:Y:S01]  /*0270*/  ELECT P0, URZ, PT ;  /* 0x00000000003f782f */ /* 0x000fe20003800000 */
[----:B------:R-:W-:-:S04]  /*0280*/  UIADD3 UR8, -UR8, 0x100000, URZ ;  /* 0x0010000008087890 */ /* 0x000fc8000fffe13f */
[----:B------:R-:W-:Y:S02]  /*0290*/  USHF.L.U32 UR9, UR8, 0xb, URZ ;  /* 0x0000000b08097899 */ /* 0x000fe4000800063f */
[----:B------:R-:W-:Y:S02]  /*02a0*/  USHF.L.U32 UR8, UR8, 0x1, URZ ;  /* 0x0000000108087899 */ /* 0x000fe4000800063f */
[----:B0-----:R-:W-:Y:S02]  /*02b0*/  ULEA UR7, UR7, UR4, 0x18 ;  /* 0x0000000407077291 */ /* 0x001fe4000f8ec03f */
[----:B------:R-:W-:-:S04]  /*02c0*/  UIADD3 UR4, -UR5, 0x100000, URZ ;  /* 0x0010000005047890 */ /* 0x000fc8000fffe13f */
[----:B------:R-:W-:Y:S02]  /*02d0*/  USHF.L.U32 UR5, UR4, 0xb, URZ ;  /* 0x0000000b04057899 */ /* 0x000fe4000800063f */
[----:B------:R-:W-:Y:S01]  /*02e0*/  USHF.L.U32 UR4, UR4, 0x1, URZ ;  /* 0x0000000104047899 */ /* 0x000fe2000800063f */
[----:B------:R-:W0:Y:S11]  /*02f0*/  FENCE.VIEW.ASYNC.S ;  /* 0x00000000000073c6 */ /* 0x000e360000000000 */
[----:B0-----:R0:W1:Y:S01]  /*0300*/  SYNCS.EXCH.64 URZ, [UR7], UR4 ;  /* 0x00000004073f75b2 */ /* 0x0010620008000100 */
[----:B------:R0:W2:Y:S01]  /*0310*/  SYNCS.EXCH.64 URZ, [UR7+0x20], UR8 ;  /* 0x00002008073f75b2 */ /* 0x0000a20008000100 */
[----:B------:R0:W3:Y:S01]  /*0320*/  SYNCS.EXCH.64 URZ, [UR7+0x8], UR4 ;  /* 0x00000804073f75b2 */ /* 0x0000e20008000100 */
[----:B------:R0:W4:Y:S01]  /*0330*/  SYNCS.EXCH.64 URZ, [UR7+0x28], UR8 ;  /* 0x00002808073f75b2 */ /* 0x0001220008000100 */
[----:B------:R0:W0:Y:S01]  /*0340*/  SYNCS.EXCH.64 URZ, [UR7+0x10], UR4 ;  /* 0x00001004073f75b2 */ /* 0x0000220008000100 */
[----:B------:R0:W0:Y:S01]  /*0350*/  SYNCS.EXCH.64 URZ, [UR7+0x30], UR8 ;  /* 0x00003008073f75b2 */ /* 0x0000220008000100 */
[----:B------:R0:W0:Y:S01]  /*0360*/  SYNCS.EXCH.64 URZ, [UR7+0x18], UR4 ;  /* 0x00001804073f75b2 */ /* 0x0000220008000100 */
[----:B------:R0:W0:Y:S01]  /*0370*/  SYNCS.EXCH.64 URZ, [UR7+0x38], UR8 ;  /* 0x00003808073f75b2 */ /* 0x0000220008000100 */
[----:B------:R-:W-:Y:S01]  /*0380*/  NOP ;  /* 0x0000000000007918 */ /* 0x000fe20000000000 */
.L_x_2:
[----:B------:R-:W5:Y:S01]  /*0390*/  S2UR UR15, SR_CTAID.X ;  /* 0x00000000000f79c3 */ /* 0x000f620000002500 */
[----:B------:R-:W-:Y:S01]  /*03a0*/  SHF.R.S32.HI R2, RZ, 0x1f, R3 ;  /* 0x0000001fff027819 */ /* 0x000fe20000011403 */
[----:B------:R-:W1:Y:S01]  /*03b0*/  SHFL.IDX PT, R7, R0, RZ, 0x1f ;  /* 0x00001fff00077589 */ /* 0x000e6200000e0000 */
[----:B------:R-:W-:Y:S02]  /*03c0*/  ELECT P0, URZ, PT ;  /* 0x00000000003f782f */ /* 0x000fe40003800000 */
[----:B------:R-:W-:Y:S01]  /*03d0*/  SHF.R.S32.HI R11, RZ, 0x1f, R6 ;  /* 0x0000001fff0b7819 */ /* 0x000fe20000011406 */
[----:B0-----:R-:W-:Y:S01]  /*03e0*/  ULDC UR4, c[0x0][0x150] ;  /* 0x0000540000047ab9 */ /* 0x001fe20000000800 */
[----:B------:R-:W-:Y:S01]  /*03f0*/  LEA.HI R2, R2, R3, RZ, 0x7 ;  /* 0x0000000302027211 */ /* 0x000fe200078f38ff */
[----:B------:R-:W0:Y:S01]  /*0400*/  SHFL.IDX PT, R8, R0, RZ, 0x1f ;  /* 0x00001fff00087589 */ /* 0x000e2200000e0000 */
[----:B------:R-:W2:Y:S01]  /*0410*/  S2UR UR8, SR_CTAID.Y ;  /* 0x00000000000879c3 */ /* 0x000ea20000002600 */
[----:B------:R-:W-:-:S02]  /*0420*/  ELECT P1, URZ, PT ;  /* 0x00000000003f782f */ /* 0x000fc40003820000 */
[----:B------:R-:W-:Y:S01]  /*0430*/  LOP3.LUT R2, R2, 0xffffff80, RZ, 0xc0, !PT ;  /* 0xffffff8002027812 */ /* 0x000fe200078ec0ff */
[----:B------:R-:W-:Y:S01]  /*0440*/  ULDC UR7, c[0x0][0x144] ;  /* 0x0000510000077ab9 */ /* 0x000fe20000000800 */
[----:B------:R-:W-:Y:S01]  /*0450*/  LEA.HI R11, R11, R6, RZ, 0x2 ;  /* 0x000000060b0b7211 */ /* 0x000fe200078f10ff */
[----:B------:R-:W-:Y:S01]  /*0460*/  UMOV UR18, 0x80 ;  /* 0x0000008000127882 */ /* 0x000fe20000000000 */
[----:B------:R-:W-:Y:S01]  /*0470*/  NOP ;  /* 0x0000000000007918 */ /* 0x000fe20000000000 */
[----:B------:R-:W-:Y:S01]  /*0480*/  IMAD.IADD R4, R3, 0x1, -R2 ;  /* 0x0000000103047824 */ /* 0x000fe200078e0a02 */
[----:B------:R-:W-:Y:S01]  /*0490*/  LOP3.LUT R11, R11, 0x3ffffffc, RZ, 0xc0, !PT ;  /* 0x3ffffffc0b0b7812 */ /* 0x000fe200078ec0ff */
[----:B------:R-:W-:Y:S01]  /*04a0*/  NOP ;  /* 0x0000000000007918 */ /* 0x000fe20000000000 */
[----:B------:R-:W-:Y:S01]  /*04b0*/  ULDC UR17, c[0x0][0x148] ;  /* 0x0000520000117ab9 */ /* 0x000fe20000000800 */
[----:B------:R-:W-:Y:S01]  /*04c0*/  IMAD.MOV.U32 R23, RZ, RZ, 0x1 ;  /* 0x00000001ff177424 */ /* 0x000fe200078e00ff */
[----:B------:R-:W-:Y:S01]  /*04d0*/  SHF.R.S32.HI R9, RZ, 0x1f, R4 ;  /* 0x0000001fff097819 */ /* 0x000fe20000011404 */
[----:B------:R-:W-:Y:S01]  /*04e0*/  IMAD.IADD R11, R6, 0x1, -R11 ;  /* 0x00000001060b7824 */ /* 0x000fe200078e0a0b */
[----:B------:R-:W3:Y:S01]  /*04f0*/  SHFL.IDX PT, R5, R5, RZ, 0x1f ;  /* 0x00001fff05057589 */ /* 0x000ee200000e0000 */
[----:B------:R-:W-:-:S02]  /*0500*/  ISETP.NE.AND P2, PT, RZ, UR19, PT ;  /* 0x00000013ff007c0c */ /* 0x000fc4000bf45270 */
[----:B-----5:R-:W-:Y:S02]  /*0510*/  I2FP.F32.U32 R10, UR15 ;  /* 0x0000000f000a7c45 */ /* 0x020fe40008201000 */
[----:B------:R-:W-:Y:S02]  /*0520*/  LEA.HI R2, R9, R4, RZ, 0x3 ;  /* 0x0000000409027211 */ /* 0x000fe400078f18ff */
[----:B-1----:R-:W-:Y:S01]  /*0530*/  ISETP.NE.OR P0, PT, R7, RZ, !P0 ;  /* 0x000000ff0700720c */ /* 0x002fe20004705670 */
[----:B------:R-:W-:Y:S01]  /*0540*/  FMUL R10, R10, UR4 ;  /* 0x000000040a0a7c20 */ /* 0x000fe20008400000 */
[--C-:B------:R-:W-:Y:S01]  /*0550*/  SHF.R.S32.HI R7, RZ, 0x3, R2.reuse ;  /* 0x00000003ff077819 */ /* 0x100fe20000011402 */
[----:B------:R-:W-:Y:S01]  /*0560*/  ULDC UR4, c[0x0][0x154] ;  /* 0x0000550000047ab9 */ /* 0x000fe20000000800 */
[----:B------:R-:W-:Y:S02]  /*0570*/  SHF.R.S32.HI R2, RZ, 0x1f, R2 ;  /* 0x0000001fff027819 */ /* 0x000fe40000011402 */
[----:B0-----:R-:W-:Y:S01]  /*0580*/  ISETP.NE.OR P1, PT, R8, RZ, !P1 ;  /* 0x000000ff0800720c */ /* 0x001fe20004f25670 */
[----:B------:R-:W0:Y:S01]  /*0590*/  F2I.U32.TRUNC.NTZ R10, R10 ;  /* 0x0000000a000a7305 */ /* 0x000e22000020f000 */
[----:B------:R-:W-:-:S02]  /*05a0*/  LEA.HI R2, R2, R7, RZ, 0x2 ;  /* 0x0000000702027211 */ /* 0x000fc400078f10ff */
[----:B--2---:R-:W-:Y:S02]  /*05b0*/  I2FP.F32.U32 R0, UR8 ;  /* 0x0000000800007c45 */ /* 0x004fe40008201000 */
[----:B------:R-:W-:Y:S01]  /*05c0*/  LOP3.LUT R2, R2, 0xfffffffc, RZ, 0xc0, !PT ;  /* 0xfffffffc02027812 */ /* 0x000fe200078ec0ff */
[----:B------:R-:W-:Y:S02]  /*05d0*/  VOTEU.ALL UP0, P0 ;  /* 0x00000000003f7886 */ /* 0x000fe40000000000 */
[----:B------:R-:W-:Y:S02]  /*05e0*/  FMUL R6, R0, UR4 ;  /* 0x0000000400067c20 */ /* 0x000fe40008400000 */
[----:B------:R-:W-:Y:S01]  /*05f0*/  IMAD.IADD R2, R7, 0x1, -R2 ;  /* 0x0000000107027824 */ /* 0x000fe200078e0a02 */
[----:B------:R-:W1:Y:S01]  /*0600*/  @!UP0 S2UR UR11, SR_CgaCtaId ;  /* 0x00000000000b89c3 */ /* 0x000e620000008800 */
[----:B------:R-:W-:Y:S01]  /*0610*/  VOTEU.ALL UP1, P1 ;  /* 0x00000000003f7886 */ /* 0x000fe20000820000 */
[----:B------:R-:W-:Y:S01]  /*0620*/  @!UP0 UMOV UR10, 0x400 ;  /* 0x00000400000a8882 */ /* 0x000fe20000000000 */
[----:B------:R-:W-:Y:S01]  /*0630*/  IMAD R2, R11, 0x4, R2 ;  /* 0x000000040b027824 */ /* 0x000fe200078e0202 */
[----:B0-----:R-:W-:Y:S01]  /*0640*/  R2UR UR4, R10 ;  /* 0x000000000a0472ca */ /* 0x001fe200000e0000 */
[----:B------:R-:W0:Y:S01]  /*0650*/  F2I.U32.TRUNC.NTZ R6, R6 ;  /* 0x0000000600067305 */ /* 0x000e22000020f000 */
[----:B------:R-:W-:Y:S01]  /*0660*/  @!UP1 UMOV UR13, 0x400 ;  /* 0x00000400000d9882 */ /* 0x000fe20000000000 */
[C---:B------:R-:W-:Y:S01]  /*0670*/  IMAD.SHL.U32 R7, R2.reuse, 0x4, RZ ;  /* 0x0000000402077824 */ /* 0x040fe200078e00ff */
[----:B------:R-:W-:Y:S01]  /*0680*/  LEA.HI R0, R2, R2, RZ, 0x1 ;  /* 0x0000000202007211 */ /* 0x000fe200078f08ff */
[----:B------:R-:W2:Y:S01]  /*0690*/  @!UP1 S2UR UR16, SR_CgaCtaId ;  /* 0x00000000001099c3 */ /* 0x000ea20000008800 */
[----:B------:R-:W-:Y:S01]  /*06a0*/  VOTEU.ALL UP2, P1 ;  /* 0x00000000003f7886 */ /* 0x000fe20000840000 */
[----:B------:R-:W-:Y:S01]  /*06b0*/  VOTEU.ALL UP3, P1 ;  /* 0x00000000003f7886 */ /* 0x000fe20000860000 */
[----:B------:R-:W-:Y:S01]  /*06c0*/  LOP3.LUT R11, R0, 0xfffffffe, RZ, 0xc0, !PT ;  /* 0xfffffffe000b7812 */ /* 0x000fe200078ec0ff */
[----:B------:R-:W-:Y:S01]  /*06d0*/  VOTEU.ALL UP4, P1 ;  /* 0x00000000003f7886 */ /* 0x000fe20000880000 */
[----:B------:R-:W-:Y:S01]  /*06e0*/  LOP3.LUT R22, R2, 0xc, R7, 0x78, !PT ;  /* 0x0000000c02167812 */ /* 0x000fe200078e7807 */
[----:B------:R-:W-:-:S02]  /*06f0*/  VOTEU.ALL UP5, P1 ;  /* 0x00000000003f7886 */ /* 0x000fc400008a0000 */
[----:B------:R-:W-:Y:S01]  /*0700*/  IMAD.IADD R11, R2, 0x1, -R11 ;  /* 0x00000001020b7824 */ /* 0x000fe200078e0a0b */
[----:B------:R-:W-:Y:S01]  /*0710*/  UIADD3 UR4, -UR4, URZ, URZ ;  /* 0x0000003f04047290 */ /* 0x000fe2000fffe13f */
[----:B------:R-:W5:Y:S01]  /*0720*/  LDC R2, c[0x0][0x140] ;  /* 0x00005000ff027b82 */ /* 0x000f620000000800 */
[----:B0-----:R-:W-:Y:S02]  /*0730*/  R2UR UR9, R6 ;  /* 0x00000000060972ca */ /* 0x001fe400000e0000 */
[----:B------:R-:W-:Y:S02]  /*0740*/  UIMAD UR7, UR7, UR4, UR15 ;  /* 0x00000004070772a4 */ /* 0x000fe4000f8e020f */
[----:B-1----:R-:W-:Y:S01]  /*0750*/  @!UP0 ULEA UR12, UR11, UR10, 0x18 ;  /* 0x0000000a0b0c8291 */ /* 0x002fe2000f8ec03f */
[----:B------:R-:W-:Y:S01]  /*0760*/  UMOV UR4, 0x20 ;  /* 0x0000002000047882 */ /* 0x000fe20000000000 */
[----:B------:R-:W-:-:S04]  /*0770*/  @!UP1 UIADD3 UR10, -UR18, 0x100000, URZ ;  /* 0x00100000120a9890 */ /* 0x000fc8000fffe13f */
[----:B------:R-:W-:Y:S02]  /*0780*/  @!UP1 USHF.L.U32 UR11, UR10, 0xb, URZ ;  /* 0x0000000b0a0b9899 */ /* 0x000fe4000800063f */
[----:B------:R-:W-:Y:S01]  /*0790*/  @!UP1 USHF.L.U32 UR10, UR10, 0x1, URZ ;  /* 0x000000010a0a9899 */ /* 0x000fe2000800063f */
[----:B------:R-:W-:Y:S01]  /*07a0*/  ISETP.NE.AND P3, PT, R11, UR7, PT ;  /* 0x000000070b007c0c */ /* 0x000fe2000bf65270 */
[----:B------:R-:W-:-:S04]  /*07b0*/  @!UP0 UIADD3 UR4, -UR4, 0x100000, URZ ;  /* 0x0010000004048890 */ /* 0x000fc8000fffe13f */
[----:B------:R-:W-:Y:S02]  /*07c0*/  @!UP0 USHF.L.U32 UR5, UR4, 0xb, URZ ;  /* 0x0000000b04058899 */ /* 0x000fe4000800063f */
[----:B------:R-:W-:Y:S01]  /*07d0*/  @!UP0 USHF.L.U32 UR4, UR4, 0x1, URZ ;  /* 0x0000000104048899 */ /* 0x000fe2000800063f */
[----:B------:R-:W-:Y:S01]  /*07e0*/  VOTEU.ALL UP0, P0 ;  /* 0x00000000003f7886 */ /* 0x000fe20000000000 */
[----:B--2---:R-:W-:Y:S01]  /*07f0*/  @!UP1 ULEA UR13, UR16, UR13, 0x18 ;  /* 0x0000000d100d9291 */ /* 0x004fe2000f8ec03f */
[----:B------:R-:W-:Y:S01]  /*0800*/  VOTEU.ALL UP1, P0 ;  /* 0x00000000003f7886 */ /* 0x000fe20000020000 */
[----:B------:R-:W-:Y:S01]  /*0810*/  UIADD3 UR9, -UR9, URZ, URZ ;  /* 0x0000003f09097290 */ /* 0x000fe2000fffe13f */
[----:B------:R-:W-:Y:S01]  /*0820*/  LOP3.LUT P0, RZ, R4, 0x7, RZ, 0xc0, !PT ;  /* 0x0000000704ff7812 */ /* 0x000fe2000780c0ff */
[----:B------:R-:W0:Y:S06]  /*0830*/  FENCE.VIEW.ASYNC.S ;  /* 0x00000000000073c6 */ /* 0x000e2c0000000000 */
[----:B0-----:R-:W0:Y:S01]  /*0840*/  @!UP0 SYNCS.EXCH.64 URZ, [UR12+0x70], UR4 ;  /* 0x000070040c3f85b2 */ /* 0x001e220008000100 */
[----:B------:R-:W-:-:S02]  /*0850*/  @P3 LEA.HI R0, R22, R22, RZ, 0x1 ;  /* 0x0000001616003211 */ /* 0x000fc400078f08ff */
[----:B-----5:R-:W-:Y:S02]  /*0860*/  ISETP.EQ.U32.AND P1, PT, R2, 0x1, PT ;  /* 0x000000010200780c */ /* 0x020fe40003f22070 */
[----:B------:R-:W-:Y:S02]  /*0870*/  @P3 SHF.R.S32.HI R0, RZ, 0x1, R0 ;  /* 0x00000001ff003819 */ /* 0x000fe40000011400 */
[----:B------:R-:W-:Y:S01]  /*0880*/  ISETP.LT.U32.AND P0, PT, R22, 0x2, !P0 ;  /* 0x000000021600780c */ /* 0x000fe20004701070 */
[----:B------:R1:W2:Y:S01]  /*0890*/  @!UP1 SYNCS.EXCH.64 URZ, [UR12+0x78], UR4 ;  /* 0x000078040c3f95b2 */ /* 0x0002a20008000100 */
[----:B------:R-:W-:Y:S01]  /*08a0*/  NOP ;  /* 0x0000000000007918 */ /* 0x000fe20000000000 */
[----:B-1----:R-:W-:Y:S01]  /*08b0*/  UIMAD UR4, UR17, UR9, UR8 ;  /* 0x00000009110472a4 */ /* 0x002fe2000f8e0208 */
[----:B------:R1:W0:Y:S05]  /*08c0*/  @!UP2 SYNCS.EXCH.64 URZ, [UR13+0x50], UR10 ;  /* 0x0000500a0d3fa5b2 */ /* 0x00022a0008000100 */
[----:B------:R-:W-:-:S02]  /*08d0*/  @P3 ISETP.NE.AND P4, PT, R0, UR4, PT ;  /* 0x0000000400003c0c */ /* 0x000fc4000bf85270 */
[----:B------:R-:W-:Y:S02]  /*08e0*/  SEL R0, RZ, 0x1, !P0 ;  /* 0x00000001ff007807 */ /* 0x000fe40004000000 */
[----:B------:R-:W-:-:S04]  /*08f0*/  @P3 SEL R23, RZ, 0x1, P4 ;  /* 0x00000001ff173807 */ /* 0x000fc80002000000 */
[----:B------:R-:W-:Y:S01]  /*0900*/  LOP3.LUT R23, R23, R0, RZ, 0xc0, !PT ;  /* 0x0000000017177212 */ /* 0x000fe200078ec0ff */
[----:B------:R1:W0:Y:S01]  /*0910*/  @!UP3 SYNCS.EXCH.64 URZ, [UR13+0x58], UR10 ;  /* 0x0000580a0d3fb5b2 */ /* 0x0002220008000100 */
[----:B------:R1:W0:Y:S01]  /*0920*/  @!UP4 SYNCS.EXCH.64 URZ, [UR13+0x60], UR10 ;  /* 0x0000600a0d3fc5b2 */ /* 0x0002220008000100 */
[----:B------:R1:W0:Y:S01]  /*0930*/  @!UP5 SYNCS.EXCH.64 URZ, [UR13+0x68], UR10 ;  /* 0x0000680a0d3fd5b2 */ /* 0x0002220008000100 */
[----:B------:R-:W-:Y:S01]  /*0940*/  NOP ;  /* 0x0000000000007918 */ /* 0x000fe20000000000 */
[----:B-1-3--:R-:W-:Y:S05]  /*0950*/  @!P1 BRA `(.L_x_3) ;  /* 0x0000000000089947 */ /* 0x00afea0003800000 */
[----:B0-2-4-:R-:W-:Y:S01]  /*0960*/  UCGABAR_ARV ;  /* 0x00000000000079c7 */ /* 0x015fe20008000000 */
[----:B------:R-:W-:Y:S05]  /*0970*/  BRA `(.L_x_4) ;  /* 0x0000000000047947 */ /* 0x000fea0003800000 */
.L_x_3:
[----:B0-2-4-:R-:W-:Y:S01]  /*0980*/  NOP ;  /* 0x0000000000007918 */ /* 0x015fe20000000000 */
.L_x_4:
[----:B------:R-:W-:Y:S01]  /*0990*/  ULDC.64 UR4, c[0x0][0x598] ;  /* 0x0001660000047ab9 */ /* 0x000fe20000000a00 */
[----:B------:R-:W-:Y:S01]  /*09a0*/  ULDC.64 UR50, c[0x0][0x208] ;  /* 0x0000820000327ab9 */ /* 0x000fe20000000a00 */
[----:B------:R-:W-:-:S04]  /*09b0*/  ISETP.NE.U32.AND P0, PT, RZ, UR4, PT ;  /* 0x00000004ff007c0c */ /* 0x000fc8000bf05070 */
[----:B------:R-:W-:-:S13]  /*09c0*/  ISETP.NE.AND.EX P0, PT, RZ, UR5, PT, P0 ;  /* 0x00000005ff007c0c */ /* 0x000fda000bf05300 */
[----:B------:R-:W-:Y:S05]  /*09d0*/  @!P0 BRA `(.L_x_5) ;  /* 0x00000000001c8947 */ /* 0x000fea0003800000 */
[----:B------:R-:W0:Y:S02]  /*09e0*/  LDC.64 R6, c[0x0][0x598] ;  /* 0x00016600ff067b82 */ /* 0x000e240000000a00 */
[----:B0-----:R-:W2:Y:S02]  /*09f0*/  LDG.E.64 R6, desc[UR50][R6.64] ;  /* 0x0000003206067981 */ /* 0x001ea4000c1e1b00 */
[----:B--2---:R-:W-:-:S04]  /*0a00*/  ISETP.NE.U32.AND P0, PT, R6, RZ, PT ;  /* 0x000000ff0600720c */ /* 0x004fc80003f05070 */
[----:B------:R-:W-:-:S13]  /*0a10*/  ISETP.NE.AND.EX P0, PT, R7, RZ, PT, P0 ;  /* 0x000000ff0700720c */ /* 0x000fda0003f05300 */
[----:B------:R-:W-:Y:S05]  /*0a20*/  @!P0 BRA `(.L_x_5) ;  /* 0x0000000000088947 */ /* 0x000fea0003800000 */
[----:B------:R0:W5:Y:S01]  /*0a30*/  LD.E R48, desc[UR50][R6.64] ;  /* 0x0000003206307980 */ /* 0x000162000c101900 */
[----:B------:R-:W-:Y:S05]  /*0a40*/  BRA `(.L_x_6) ;  /* 0x0000000000247947 */ /* 0x000fea0003800000 */
.L_x_5:
[----:B------:R-:W-:Y:S02]  /*0a50*/  ULDC.64 UR4, c[0x0][0x588] ;  /* 0x0001620000047ab9 */ /* 0x000fe40000000a00 */
[----:B------:R-:W-:-:S04]  /*0a60*/  ISETP.NE.U32.AND P0, PT, RZ, UR4, PT ;  /* 0x00000004ff007c0c */ /* 0x000fc8000bf05070 */
[----:B------:R-:W-:-:S13]  /*0a70*/  ISETP.NE.AND.EX P0, PT, RZ, UR5, PT, P0 ;  /* 0x00000005ff007c0c */ /* 0x000fda000bf05300 */
[----:B------:R-:W-:Y:S05]  /*0a80*/  @!P0 BRA `(.L_x_7) ;  /* 0x00000000000c8947 */ /* 0x000fea0003800000 */
[----:B------:R-:W0:Y:S02]  /*0a90*/  LDC.64 R48, c[0x0][0x588] ;  /* 0x00016200ff307b82 */ /* 0x000e240000000a00 */
[----:B0-----:R1:W5:Y:S01]  /*0aa0*/  LDG.E R48, desc[UR50][R48.64] ;  /* 0x0000003230307981 */ /* 0x001362000c1e1900 */
[----:B------:R-:W-:Y:S05]  /*0ab0*/  BRA `(.L_x_6) ;  /* 0x0000000000087947 */ /* 0x000fea0003800000 */
.L_x_7:
[----:B------:R-:W-:Y:S02]  /*0ac0*/  ULDC UR4, c[0x0][0x580] ;  /* 0x0001600000047ab9 */ /* 0x000fe40000000800 */
[----:B------:R-:W-:-:S07]  /*0ad0*/  IMAD.U32 R48, RZ, RZ, UR4 ;  /* 0x00000004ff307e24 */ /* 0x000fce000f8e00ff */
.L_x_6:
[----:B------:R-:W-:Y:S02]  /*0ae0*/  ULDC.64 UR4, c[0x0][0x5a0] ;  /* 0x0001680000047ab9 */ /* 0x000fe40000000a00 */
[----:B------:R-:W-:-:S04]  /*0af0*/  ISETP.NE.U32.AND P0, PT, RZ, UR4, PT ;  /* 0x00000004ff007c0c */ /* 0x000fc8000bf05070 */
[----:B------:R-:W-:-:S13]  /*0b00*/  ISETP.NE.AND.EX P0, PT, RZ, UR5, PT, P0 ;  /* 0x00000005ff007c0c */ /* 0x000fda000bf05300 */
[----:B------:R-:W-:Y:S05]  /*0b10*/  @!P0 BRA `(.L_x_8) ;  /* 0x00000000001c8947 */ /* 0x000fea0003800000 */
[----:B0-----:R-:W0:Y:S02]  /*0b20*/  LDC.64 R6, c[0x0][0x5a0] ;  /* 0x00016800ff067b82 */ /* 0x001e240000000a00 */
[----:B0-----:R-:W2:Y:S02]  /*0b30*/  LDG.E.64 R6, desc[UR50][R6.64] ;  /* 0x0000003206067981 */ /* 0x001ea4000c1e1b00 */
[----:B--2---:R-:W-:-:S04]  /*0b40*/  ISETP.NE.U32.AND P0, PT, R6, RZ, PT ;  /* 0x000000ff0600720c */ /* 0x004fc80003f05070 */
[----:B------:R-:W-:-:S13]  /*0b50*/  ISETP.NE.AND.EX P0, PT, R7, RZ, PT, P0 ;  /* 0x000000ff0700720c */ /* 0x000fda0003f05300 */
[----:B------:R-:W-:Y:S05]  /*0b60*/  @!P0 BRA `(.L_x_8) ;  /* 0x0000000000088947 */ /* 0x000fea0003800000 */
[----:B-1----:R0:W5:Y:S01]  /*0b70*/  LD.E R49, desc[UR50][R6.64] ;  /* 0x0000003206317980 */ /* 0x002162000c101900 */
[----:B------:R-:W-:Y:S05]  /*0b80*/  BRA `(.L_x_9) ;  /* 0x0000000000247947 */ /* 0x000fea0003800000 */
.L_x_8:
[----:B------:R-:W-:Y:S02]  /*0b90*/  ULDC.64 UR4, c[0x0][0x590] ;  /* 0x0001640000047ab9 */ /* 0x000fe40000000a00 */
[----:B------:R-:W-:-:S04]  /*0ba0*/  ISETP.NE.U32.AND P0, PT, RZ, UR4, PT ;  /* 0x00000004ff007c0c */ /* 0x000fc8000bf05070 */
[----:B------:R-:W-:-:S13]  /*0bb0*/  ISETP.NE.AND.EX P0, PT, RZ, UR5, PT, P0 ;  /* 0x00000005ff007c0c */ /* 0x000fda000bf05300 */
[----:B------:R-:W-:Y:S05]  /*0bc0*/  @!P0 BRA `(.L_x_10) ;  /* 0x00000000000c8947 */ /* 0x000fea0003800000 */
[----:B0-----:R-:W1:Y:S02]  /*0bd0*/  LDC.64 R6, c[0x0][0x590] ;  /* 0x00016400ff067b82 */ /* 0x001e640000000a00 */
[----:B-1----:R1:W5:Y:S01]  /*0be0*/  LDG.E R49, desc[UR50][R6.64] ;  /* 0x0000003206317981 */ /* 0x002362000c1e1900 */
[----:B------:R-:W-:Y:S05]  /*0bf0*/  BRA `(.L_x_9) ;  /* 0x0000000000087947 */ /* 0x000fea0003800000 */
.L_x_10:
[----:B------:R-:W-:Y:S02]  /*0c00*/  ULDC UR4, c[0x0][0x584] ;  /* 0x0001610000047ab9 */ /* 0x000fe40000000800 */
[----:B-1----:R-:W-:-:S07]  /*0c10*/  IMAD.U32 R49, RZ, RZ, UR4 ;  /* 0x00000004ff317e24 */ /* 0x002fce000f8e00ff */
.L_x_9:
[----:B------:R-:W-:Y:S01]  /*0c20*/  ULDC UR4, c[0x0][0x65c] ;  /* 0x0001970000047ab9 */ /* 0x000fe20000000800 */
[----:B01----:R-:W0:Y:S01]  /*0c30*/  LDC.64 R6, c[0x0][0x650] ;  /* 0x00019400ff067b82 */ /* 0x003e220000000a00 */
[----:B------:R-:W-:Y:S01]  /*0c40*/  UISETP.NE.AND UP2, UPT, UR4, 0x1, UPT ;  /* 0x000000010400788c */ /* 0x000fe2000bf45270 */
[----:B------:R-:W-:Y:S01]  /*0c50*/  IMAD.MOV.U32 R18, RZ, RZ, -0x1 ;  /* 0xffffffffff127424 */ /* 0x000fe200078e00ff */
[----:B------:R-:W-:Y:S01]  /*0c60*/  UISETP.NE.AND UP0, UPT, UR19, 0x2, UPT ;  /* 0x000000021300788c */ /* 0x000fe2000bf05270 */
[----:B------:R-:W-:Y:S01]  /*0c70*/  IMAD.MOV.U32 R2, RZ, RZ, -0x1 ;  /* 0xffffffffff027424 */ /* 0x000fe200078e00ff */
[----:B------:R-:W-:Y:S01]  /*0c80*/  UP2UR UR45, UPR, URZ, 0x4 ;  /* 0x000000043f2d7883 */ /* 0x000fe20008000000 */
[----:B------:R-:W-:-:S06]  /*0c90*/  IMAD.MOV.U32 R19, RZ, RZ, -0x1 ;  /* 0xffffffffff137424 */ /* 0x000fcc00078e00ff */
[----:B------:R-:W-:Y:S01]  /*0ca0*/  @UP2 ULDC UR12, c[0x0][0x10] ;  /* 0x00000400000c2ab9 */ /* 0x000fe20000000800 */
[----:B------:R-:W-:Y:S01]  /*0cb0*/  @UP2 UMOV UR4, UR8 ;  /* 0x0000000800042c82 */ /* 0x000fe20008000000 */
[----:B------:R-:W-:Y:S01]  /*0cc0*/  @UP2 UMOV UR5, URZ ;  /* 0x0000003f00052c82 */ /* 0x000fe20008000000 */
[----:B------:R-:W-:Y:S01]  /*0cd0*/  @!UP2 ULDC UR16, c[0x0][0xc] ;  /* 0x000003000010aab9 */ /* 0x000fe20000000800 */
[----:B------:R-:W-:Y:S01]  /*0ce0*/  @UP2 UIMAD.WIDE.U32 UR12, UR15, UR12, UR4 ;  /* 0x0000000c0f0c22a5 */ /* 0x000fe2000f8e0004 */
[----:B------:R-:W-:Y:S02]  /*0cf0*/  ULDC UR10, c[0x0][0xc] ;  /* 0x00000300000a7ab9 */ /* 0x000fe40000000800 */
[----:B------:R-:W-:Y:S01]  /*0d00*/  @UP2 UMOV UR4, URZ ;  /* 0x0000003f00042c82 */ /* 0x000fe20008000000 */
[----:B------:R-:W-:Y:S01]  /*0d10*/  UMOV UR5, URZ ;  /* 0x0000003f00057c82 */ /* 0x000fe20008000000 */
[----:B------:R-:W-:Y:S01]  /*0d20*/  @UP2 UIADD3 UR18, UR13, UR4, URZ ;  /* 0x000000040d122290 */ /* 0x000fe2000fffe03f */
[----:B------:R-:W-:-:S02]  /*0d30*/  ULDC UR11, c[0x0][0x10] ;  /* 0x00000400000b7ab9 */ /* 0x000fc40000000800 */
[----:B------:R-:W-:Y:S01]  /*0d40*/  UMOV UR4, UR15 ;  /* 0x0000000f00047c82 */ /* 0x000fe20008000000 */
[----:B------:R-:W-:Y:S02]  /*0d50*/  UIMAD.WIDE.U32 UR10, UR10, UR11, URZ ;  /* 0x0000000b0a0a72a5 */ /* 0x000fe4000f8e003f */
[----:B------:R-:W-:Y:S01]  /*0d60*/  @!UP2 UIMAD.WIDE.U32 UR4, UR8, UR16, UR4 ;  /* 0x000000100804a2a5 */ /* 0x000fe2000f8e0004 */
[----:B------:R-:W-:Y:S02]  /*0d70*/  ULDC UR13, c[0x0][0x14] ;  /* 0x00000500000d7ab9 */ /* 0x000fe40000000800 */
[----:B------:R-:W-:Y:S02]  /*0d80*/  UIMAD.WIDE.U32 UR54, UR10, UR13, URZ ;  /* 0x0000000d0a3672a5 */ /* 0x000fe4000f8e003f */
[----:B------:R-:W-:Y:S02]  /*0d90*/  UIMAD UR37, UR11, UR13, URZ ;  /* 0x0000000d0b2572a4 */ /* 0x000fe4000f8e023f */
[----:B------:R-:W-:Y:S01]  /*0da0*/  @!UP2 UMOV UR12, UR4 ;  /* 0x00000004000cac82 */ /* 0x000fe20008000000 */
[----:B------:R-:W-:Y:S01]  /*0db0*/  @!UP2 UMOV UR18, UR5 ;  /* 0x000000050012ac82 */ /* 0x000fe20008000000 */
[----:B------:R-:W-:-:S02]  /*0dc0*/  UIADD3 UR37, UR55, UR37, URZ ;  /* 0x0000002537257290 */ /* 0x000fc4000fffe03f */
[----:B------:R-:W-:-:S04]  /*0dd0*/  UIADD3 UR4, UP1, UR12, UR54, URZ ;  /* 0x000000360c047290 */ /* 0x000fc8000ff3e03f */
[----:B------:R-:W-:Y:S02]  /*0de0*/  UIADD3.X UR5, UR18, UR37, URZ, UP1, !UPT ;  /* 0x0000002512057290 */ /* 0x000fe40008ffe43f */
[----:B------:R-:W-:Y:S02]  /*0df0*/  USEL UR4, UR4, UR12, !UP0 ;  /* 0x0000000c04047287 */ /* 0x000fe4000c000000 */
[----:B------:R-:W-:-:S04]  /*0e00*/  USEL UR5, UR5, UR18, !UP0 ;  /* 0x0000001205057287 */ /* 0x000fc8000c000000 */
[----:B0-----:R-:W-:Y:S01]  /*0e10*/  ISETP.LE.U32.AND P0, PT, R6, UR4, PT ;  /* 0x0000000406007c0c */ /* 0x001fe2000bf03070 */
[----:B------:R-:W-:Y:S02]  /*0e20*/  IMAD.U32 R16, RZ, RZ, UR4 ;  /* 0x00000004ff107e24 */ /* 0x000fe4000f8e00ff */
[----:B------:R-:W-:Y:S02]  /*0e30*/  IMAD.U32 R0, RZ, RZ, UR5 ;  /* 0x00000005ff007e24 */ /* 0x000fe4000f8e00ff */
[----:B------:R-:W-:-:S03]  /*0e40*/  IMAD.U32 R17, RZ, RZ, UR5 ;  /* 0x00000005ff117e24 */ /* 0x000fc6000f8e00ff */
[----:B------:R-:W-:Y:S02]  /*0e50*/  ISETP.GE.U32.AND.EX P0, PT, R0, R7, PT, P0 ;  /* 0x000000070000720c */ /* 0x000fe40003f06100 */
[----:B------:R-:W-:-:S11]  /*0e60*/  PRMT R0, RZ, 0x7610, R0 ;  /* 0x00007610ff007816 */ /* 0x000fd60000000000 */
[----:B------:R-:W-:Y:S05]  /*0e70*/  @P0 BRA `(.L_x_11) ;  /* 0x0000000400500947 */ /* 0x000fea0003800000 */
[----:B------:R-:W-:Y:S01]  /*0e80*/  ULDC.64 UR18, c[0x0][0x628] ;  /* 0x00018a0000127ab9 */ /* 0x000fe20000000a00 */
[C---:B------:R-:W-:Y:S01]  /*0e90*/  R2UR UR20, R16.reuse ;  /* 0x00000000101472ca */ /* 0x040fe200000e0000 */
[----:B------:R-:W-:Y:S01]  /*0ea0*/  ULDC UR16, c[0x0][0x630] ;  /* 0x00018c0000107ab9 */ /* 0x000fe20000000800 */
[----:B------:R-:W-:Y:S02]  /*0eb0*/  ISETP.NE.U32.AND P0, PT, RZ, UR18, PT ;  /* 0x00000012ff007c0c */ /* 0x000fe4000bf05070 */
[----:B------:R-:W-:Y:S02]  /*0ec0*/  R2UR UR4, R16 ;  /* 0x00000000100472ca */ /* 0x000fe400000e0000 */
[----:B------:R-:W-:Y:S02]  /*0ed0*/  ISETP.NE.AND.EX P0, PT, RZ, UR19, PT, P0 ;  /* 0x00000013ff007c0c */ /* 0x000fe4000bf05300 */
[----:B------:R-:W-:-:S11]  /*0ee0*/  R2UR UR5, R17 ;  /* 0x00000000110572ca */ /* 0x000fd600000e0000 */
[----:B------:R-:W-:Y:S05]  /*0ef0*/  @!P0 BRA `(.L_x_12) ;  /* 0x0000000000308947 */ /* 0x000fea0003800000 */
[----:B------:R-:W-:Y:S01]  /*0f00*/  R2UR UR4, R16 ;  /* 0x00000000100472ca */ /* 0x000fe200000e0000 */
[----:B------:R-:W-:Y:S01]  /*0f10*/  ULDC UR12, c[0x0][0x634] ;  /* 0x00018d00000c7ab9 */ /* 0x000fe20000000800 */
[----:B------:R-:W-:-:S11]  /*0f20*/  R2UR UR15, R17 ;  /* 0x00000000110f72ca */ /* 0x000fd600000e0000 */
[----:B------:R-:W-:-:S04]  /*0f30*/  UIADD3 UR12, UP1, UR4, UR12, URZ ;  /* 0x0000000c040c7290 */ /* 0x000fc8000ff3e03f */
[----:B------:R-:W-:-:S04]  /*0f40*/  UIADD3.X UR15, URZ, UR15, URZ, UP1, !UPT ;  /* 0x0000000f3f0f7290 */ /* 0x000fc80008ffe43f */
[----:B------:R-:W-:-:S04]  /*0f50*/  UIMAD.WIDE.U32 UR4, UR15, UR18, URZ ;  /* 0x000000120f0472a5 */ /* 0x000fc8000f8e003f */
[----:B------:R-:W-:Y:S02]  /*0f60*/  UIMAD.WIDE.U32 UR10, UP1, UR12, UR19, UR4 ;  /* 0x000000130c0a72a5 */ /* 0x000fe4000f820004 */
[----:B------:R-:W-:Y:S02]  /*0f70*/  UIMAD.WIDE.U32 UR4, UR12, UR18, URZ ;  /* 0x000000120c0472a5 */ /* 0x000fe4000f8e003f */
[----:B------:R-:W-:Y:S02]  /*0f80*/  UIADD3.X UR13, URZ, URZ, URZ, UP1, !UPT ;  /* 0x0000003f3f0d7290 */ /* 0x000fe40008ffe43f */
[----:B------:R-:W-:Y:S01]  /*0f90*/  UIADD3 URZ, UP1, UR5, UR10, URZ ;  /* 0x0000000a053f7290 */ /* 0x000fe2000ff3e03f */
[----:B------:R-:W-:-:S03]  /*0fa0*/  UMOV UR12, UR11 ;  /* 0x0000000b000c7c82 */ /* 0x000fc60008000000 */
[----:B------:R-:W-:-:S12]  /*0fb0*/  UIMAD.WIDE.U32.X UR4, UR15, UR19, UR12, UP1 ;  /* 0x000000130f0472a5 */ /* 0x000fd800088e040c */
.L_x_12:
[----:B------:R-:W-:Y:S01]  /*0fc0*/  USHF.R.U64 UR4, UR4, UR16, UR5 ;  /* 0x0000001004047299 */ /* 0x000fe20008001205 */
[----:B------:R-:W-:Y:S01]  /*0fd0*/  R2UR UR11, R17 ;  /* 0x00000000110b72ca */ /* 0x000fe200000e0000 */
[----:B------:R-:W-:Y:S02]  /*0fe0*/  USHF.R.U32.HI UR5, URZ, UR16, UR5 ;  /* 0x000000103f057299 */ /* 0x000fe40008011605 */
[----:B------:R-:W-:Y:S01]  /*0ff0*/  UIADD3 UR12, UP1, URZ, -UR4, URZ ;  /* 0x800000043f0c7290 */ /* 0x000fe2000ff3e03f */
[----:B------:R-:W-:Y:S01]  /*1000*/  ULDC.64 UR18, c[0x0][0x620] ;  /* 0x0001880000127ab9 */ /* 0x000fe20000000a00 */
[----:B------:R-:W-:Y:S02]  /*1010*/  UISETP.NE.AND UP2, UPT, UR45, URZ, UPT ;  /* 0x0000003f2d00728c */ /* 0x000fe4000bf45270 */
[----:B------:R-:W-:Y:S01]  /*1020*/  UIADD3.X UR5, URZ, ~UR5, URZ, UP1, !UPT ;  /* 0x800000053f057290 */ /* 0x000fe20008ffe43f */
[----:B------:R-:W-:Y:S01]  /*1030*/  UMOV UR10, UR20 ;  /* 0x00000014000a7c82 */ /* 0x000fe20008000000 */
[----:B------:R-:W-:-:S02]  /*1040*/  ULDC UR13, c[0x0][0x618] ;  /* 0x00018600000d7ab9 */ /* 0x000fc40000000800 */
[----:B------:R-:W-:Y:S02]  /*1050*/  UIMAD UR5, UR5, UR18, URZ ;  /* 0x00000012050572a4 */ /* 0x000fe4000f8e023f */
[----:B------:R-:W-:Y:S02]  /*1060*/  UIMAD.WIDE.U32 UR10, UR12, UR18, UR10 ;  /* 0x000000120c0a72a5 */ /* 0x000fe4000f8e000a */
[----:B------:R-:W-:Y:S02]  /*1070*/  UIMAD UR12, UR12, UR19, UR5 ;  /* 0x000000130c0c72a4 */ /* 0x000fe4000f8e0205 */
[----:B------:R-:W-:Y:S02]  /*1080*/  @UP2 UIMAD UR7, UR17, UR9, UR8 ;  /* 0x00000009110722a4 */ /* 0x000fe4000f8e0208 */
[----:B------:R-:W-:Y:S01]  /*1090*/  UIADD3 UR11, UR11, UR12, URZ ;  /* 0x0000000c0b0b7290 */ /* 0x000fe2000fffe03f */
[----:B------:R-:W-:Y:S01]  /*10a0*/  ULDC.64 UR8, c[0x0][0x640] ;  /* 0x0001900000087ab9 */ /* 0x000fe20000000a00 */
[----:B------:R-:W-:-:S02]  /*10b0*/  ULDC UR15, c[0x0][0x608] ;  /* 0x00018200000f7ab9 */ /* 0x000fc40000000800 */
[----:B------:R-:W-:Y:S01]  /*10c0*/  USHF.R.U64 UR20, UR10, UR13, UR11 ;  /* 0x0000000d0a147299 */ /* 0x000fe2000800120b */
[----:B------:R-:W-:Y:S01]  /*10d0*/  ISETP.NE.U32.AND P0, PT, RZ, UR8, PT ;  /* 0x00000008ff007c0c */ /* 0x000fe2000bf05070 */
[----:B------:R-:W-:Y:S01]  /*10e0*/  USHF.R.U32.HI UR11, URZ, UR13, UR11 ;  /* 0x0000000d3f0b7299 */ /* 0x000fe2000801160b */
[----:B------:R-:W-:Y:S02]  /*10f0*/  ULDC UR21, c[0x0][0x658] ;  /* 0x0001960000157ab9 */ /* 0x000fe40000000800 */
[----:B------:R-:W-:Y:S01]  /*1100*/  ISETP.NE.AND.EX P0, PT, RZ, UR9, PT, P0 ;  /* 0x00000009ff007c0c */ /* 0x000fe2000bf05300 */
[----:B------:R-:W-:Y:S02]  /*1110*/  USHF.R.U64 UR25, UR20, UR15, UR11 ;  /* 0x0000000f14197299 */ /* 0x000fe4000800120b */
[----:B------:R-:W-:Y:S01]  /*1120*/  USHF.R.U32.HI UR11, URZ, UR15, UR11 ;  /* 0x0000000f3f0b7299 */ /* 0x000fe2000801160b */
[----:B------:R-:W-:Y:S01]  /*1130*/  UMOV UR10, 0xffffffff ;  /* 0xffffffff000a7882 */ /* 0x000fe20000000000 */
[----:B------:R-:W-:Y:S01]  /*1140*/  ULDC UR5, c[0x0][0x600] ;  /* 0x0001800000057ab9 */ /* 0x000fe20000000800 */
[----:B------:R-:W-:-:S02]  /*1150*/  USHF.L.U32 UR10, UR10, UR21, URZ ;  /* 0x000000150a0a7299 */ /* 0x000fc4000800063f */
[----:B------:R-:W-:Y:S02]  /*1160*/  USHF.R.U64 UR26, UR25, UR21, UR11 ;  /* 0x00000015191a7299 */ /* 0x000fe4000800120b */
[----:B------:R-:W-:Y:S02]  /*1170*/  ULOP3.LUT UR15, URZ, UR10, URZ, 0x33, !UPT ;  /* 0x0000000a3f0f7292 */ /* 0x000fe4000f8e333f */
[----:B------:R-:W-:Y:S02]  /*1180*/  UIADD3 UR19, UR5, -0x1, URZ ;  /* 0xffffffff05137890 */ /* 0x000fe4000fffe03f */
[----:B------:R-:W-:Y:S01]  /*1190*/  USHF.R.U32.HI UR11, URZ, UR21, UR11 ;  /* 0x000000153f0b7299 */ /* 0x000fe2000801160b */
[----:B------:R-:W-:Y:S01]  /*11a0*/  ULDC UR22, c[0x0][0x648] ;  /* 0x0001920000167ab9 */ /* 0x000fe20000000800 */
[----:B------:R-:W-:Y:S01]  /*11b0*/  ULDC UR23, c[0x0][0x638] ;  /* 0x00018e0000177ab9 */ /* 0x000fe20000000800 */
[----:B------:R-:W-:Y:S01]  /*11c0*/  UMOV UR24, 0x1 ;  /* 0x0000000100187882 */ /* 0x000fe20000000000 */
[----:B------:R-:W-:Y:S01]  /*11d0*/  UMOV UR10, UR26 ;  /* 0x0000001a000a7c82 */ /* 0x000fe20008000000 */
[----:B------:R-:W-:Y:S07]  /*11e0*/  @!P0 BRA `(.L_x_13) ;  /* 0x0000000000308947 */ /* 0x000fee0003800000 */
[----:B------:R-:W-:Y:S02]  /*11f0*/  ULDC UR16, c[0x0][0x64c] ;  /* 0x0001930000107ab9 */ /* 0x000fe40000000800 */
        /* <DEDUP_REMOVED lines=8> */
[----:B------:R-:W-:-:S07]  /*1280*/  UIMAD.WIDE.U32.X UR8, UR18, UR9, UR16, UP1 ;  /* 0x00000009120872a5 */ /* 0x000fce00088e0410 */
[----:B------:R-:W-:Y:S01]  /*1290*/  UMOV UR10, UR8 ;  /* 0x00000008000a7c82 */ /* 0x000fe20008000000 */
[----:B------:R-:W-:-:S05]  /*12a0*/  UMOV UR11, UR9 ;  /* 0x00000009000b7c82 */ /* 0x000fca0008000000 */
.L_x_13:
[----:B------:R-:W-:Y:S01]  /*12b0*/  USHF.R.U64 UR9, UR10, UR22, UR11 ;  /* 0x000000160a097299 */ /* 0x000fe2000800120b */
[----:B------:R-:W-:Y:S01]  /*12c0*/  IMAD.MOV.U32 R0, RZ, RZ, 0x1 ;  /* 0x00000001ff007424 */ /* 0x000fe200078e00ff */
[----:B------:R-:W-:Y:S01]  /*12d0*/  USHF.L.U32 UR8, UR24, UR21, URZ ;  /* 0x0000001518087299 */ /* 0x000fe2000800063f */
[----:B------:R-:W-:Y:S01]  /*12e0*/  IMAD.U32 R19, RZ, RZ, UR4 ;  /* 0x00000004ff137e24 */ /* 0x000fe2000f8e00ff */
[----:B------:R-:W-:Y:S02]  /*12f0*/  ULOP3.LUT UR15, UR25, UR15, URZ, 0xc0, !UPT ;  /* 0x0000000f190f7292 */ /* 0x000fe4000f8ec03f */
[----:B------:R-:W-:Y:S02]  /*1300*/  UIADD3 UR10, -UR9, URZ, URZ ;  /* 0x0000003f090a7290 */ /* 0x000fe4000fffe13f */
[----:B------:R-:W-:Y:S02]  /*1310*/  UIMAD UR15, UR8, UR9, UR15 ;  /* 0x00000009080f72a4 */ /* 0x000fe4000f8e020f */
[----:B------:R-:W-:-:S02]  /*1320*/  ULOP3.LUT UR19, UR20, UR19, URZ, 0xc0, !UPT ;  /* 0x0000001314137292 */ /* 0x000fc4000f8ec03f */
[----:B------:R-:W-:Y:S01]  /*1330*/  UIMAD UR8, UR10, UR23, UR26 ;  /* 0x000000170a0872a4 */ /* 0x000fe2000f8e021a */
[----:B------:R-:W-:Y:S01]  /*1340*/  ULDC UR9, c[0x0][0x610] ;  /* 0x0001840000097ab9 */ /* 0x000fe20000000800 */
[----:B------:R-:W-:Y:S02]  /*1350*/  UISETP.NE.AND UP1, UPT, UR45, URZ, UPT ;  /* 0x0000003f2d00728c */ /* 0x000fe4000bf25270 */
[----:B------:R-:W-:Y:S02]  /*1360*/  UIMAD UR7, UR15, UR9, UR7 ;  /* 0x000000090f0772a4 */ /* 0x000fe4000f8e0207 */
[----:B------:R-:W-:-:S04]  /*1370*/  UIMAD UR8, UR8, UR5, UR19 ;  /* 0x00000005080872a4 */ /* 0x000fc8000f8e0213 */
[----:B------:R-:W-:Y:S02]  /*1380*/  USEL UR5, UR8, UR7, !UP1 ;  /* 0x0000000708057287 */ /* 0x000fe4000c800000 */
[----:B------:R-:W-:-:S04]  /*1390*/  USEL UR7, UR7, UR8, !UP1 ;  /* 0x0000000807077287 */ /* 0x000fc8000c800000 */
[----:B------:R-:W-:Y:S02]  /*13a0*/  IMAD.U32 R2, RZ, RZ, UR5 ;  /* 0x00000005ff027e24 */ /* 0x000fe4000f8e00ff */
[----:B------:R-:W-:-:S07]  /*13b0*/  IMAD.U32 R18, RZ, RZ, UR7 ;  /* 0x00000007ff127e24 */ /* 0x000fce000f8e00ff */
.L_x_11:
[----:B------:R-:W-:Y:S05]  /*13c0*/  @!P1 BRA `(.L_x_14) ;  /* 0x00000000000c9947 */ /* 0x000fea0003800000 */
[----:B------:R-:W-:Y:S01]  /*13d0*/  UCGABAR_WAIT ;  /* 0x0000000000007dc7 */ /* 0x000fe20008000000 */
[----:B------:R-:W-:Y:S01]  /*13e0*/  CCTL.IVALL ;  /* 0x00000000ff00798f */ /* 0x000fe20002000000 */
[----:B------:R-:W-:Y:S05]  /*13f0*/  BRA `(.L_x_15) ;  /* 0x0000000000047947 */ /* 0x000fea0003800000 */
.L_x_14:
[----:B------:R-:W-:Y:S06]  /*1400*/  BAR.SYNC.DEFER_BLOCKING 0x0 ;  /* 0x0000000000007b1d */ /* 0x000fec0000010000 */
.L_x_15:
[----:B------:R-:W-:Y:S02]  /*1410*/  ULDC UR4, c[0x0][0x28c] ;  /* 0x0000a30000047ab9 */ /* 0x000fe40000000800 */
[----:B------:R-:W-:-:S04]  /*1420*/  UIADD3 UR4, UR4, 0xff, URZ ;  /* 0x000000ff04047890 */ /* 0x000fc8000fffe03f */
[----:B------:R-:W-:-:S04]  /*1430*/  USHF.R.S32.HI UR5, URZ, 0x1f, UR4 ;  /* 0x0000001f3f057899 */ /* 0x000fc80008011404 */
[----:B------:R-:W-:-:S04]  /*1440*/  ULEA.HI UR5, UR5, UR4, URZ, 0x8 ;  /* 0x0000000405057291 */ /* 0x000fc8000f8f403f */
[----:B------:R-:W-:Y:S01]  /*1450*/  USHF.R.S32.HI UR38, URZ, 0x8, UR5 ;  /* 0x000000083f267899 */ /* 0x000fe20008011405 */
[----:B------:R-:W-:Y:S11]  /*1460*/  @!P2 BRA `(.L_x_16) ;  /* 0x0000005000f0a947 */ /* 0x000ff60003800000 */
[----:B------:R-:W-:-:S06]  /*1470*/  UISETP.GT.U32.AND UP1, UPT, UR14, 0x1, UPT ;  /* 0x000000010e00788c */ /* 0x000fcc000bf24070 */
[----:B------:R-:W-:-:S13]  /*1480*/  PLOP3.LUT P0, PT, PT, PT, UP1, 0x80, 0x0 ;  /* 0x000000000000781c */ /* 0x000fda0003f0f018 */
[----:B------:R-:W-:Y:S05]  /*1490*/  @P0 EXIT ;  /* 0x000000000000094d */ /* 0x000fea0003800000 */
.L_x_17:
[----:B------:R-:W-:-:S08]  /*14a0*/  NOP ;  /* 0x0000000000007918 */ /* 0x000fd00000000000 */
[----:B------:R-:W0:Y:S02]  /*14b0*/  USETMAXREG.TRY_ALLOC.CTAPOOL UP1, 0xe8 ;  /* 0x000000e8000079c8 */ /* 0x000e240008020600 */
[----:B0-----:R-:W-:-:S13]  /*14c0*/  PLOP3.LUT P0, PT, PT, PT, UP1, 0x80, 0x0 ;  /* 0x000000000000781c */ /* 0x001fda0003f0f018 */
[----:B------:R-:W-:Y:S05]  /*14d0*/  @!P0 BRA `(.L_x_17) ;  /* 0xfffffffc00f08947 */ /* 0x000fea000383ffff */
[----:B------:R-:W-:-:S13]  /*14e0*/  LOP3.LUT P0, RZ, R0, 0xff, RZ, 0xc0, !PT ;  /* 0x000000ff00ff7812 */ /* 0x000fda000780c0ff */
[----:B------:R-:W-:Y:S05]  /*14f0*/  @!P0 EXIT ;  /* 0x000000000000894d */ /* 0x000fea0003800000 */
[----:B------:R-:W0:Y:S01]  /*1500*/  S2UR UR5, SR_CgaCtaId ;  /* 0x00000000000579c3 */ /* 0x000e220000008800 */
[----:B------:R-:W-:Y:S01]  /*1510*/  VIADD R5, R5, 0xffffffff ;  /* 0xffffffff05057836 */ /* 0x000fe20000000000 */
[CC--:B------:R-:W-:Y:S01]  /*1520*/  LEA.HI R0, R9.reuse, R4.reuse, RZ, 0x2 ;  /* 0x0000000409007211 */ /* 0x0c0fe200078f10ff */
[----:B------:R-:W-:Y:S01]  /*1530*/  USHF.R.U32.HI UR4, URZ, 0x2, UR38 ;  /* 0x000000023f047899 */ /* 0x000fe20008011626 */
[----:B------:R-:W-:Y:S01]  /*1540*/  LEA.HI R9, R9, R4, RZ, 0x5 ;  /* 0x0000000409097211 */ /* 0x000fe200078f28ff */
[----:B------:R-:W-:Y:S01]  /*1550*/  UMOV UR41, 0x400 ;  /* 0x0000040000297882 */ /* 0x000fe20000000000 */
[----:B------:R-:W-:Y:S01]  /*1560*/  R2UR UR49, R5 ;  /* 0x00000000053172ca */ /* 0x000fe200000e0000 */
[----:B------:R-:W-:Y:S01]  /*1570*/  ULOP3.LUT UR42, UR38, 0x3, URZ, 0xc0, !UPT ;  /* 0x00000003262a7892 */ /* 0x000fe2000f8ec03f */
[--C-:B------:R-:W-:Y:S01]  /*1580*/  SHF.R.S32.HI R50, RZ, 0x2, R0.reuse ;  /* 0x00000002ff327819 */ /* 0x100fe20000011400 */
[----:B------:R-:W-:Y:S01]  /*1590*/  ULOP3.LUT UR4, UR4, 0x1, URZ, 0xc0, !UPT ;  /* 0x0000000104047892 */ /* 0x000fe2000f8ec03f */
[----:B------:R-:W-:Y:S01]  /*15a0*/  SHF.R.S32.HI R3, RZ, 0x1f, R0 ;  /* 0x0000001fff037819 */ /* 0x000fe20000011400 */
[----:B------:R-:W-:Y:S01]  /*15b0*/  USEL UR42, UR42, URZ, !UP0 ;  /* 0x0000003f2a2a7287 */ /* 0x000fe2000c000000 */
[----:B------:R-:W-:Y:S01]  /*15c0*/  SHF.R.S32.HI R9, RZ, 0x5, R9 ;  /* 0x00000005ff097819 */ /* 0x000fe20000011409 */
[----:B------:R-:W-:Y:S01]  /*15d0*/  UISETP.EQ.U32.AND UP0, UPT, UR4, 0x1, !UP0 ;  /* 0x000000010400788c */ /* 0x000fe2000c702070 */
[----:B------:R-:W-:Y:S01]  /*15e0*/  LEA.HI R3, R3, R50, RZ, 0x3 ;  /* 0x0000003203037211 */ /* 0x000fe200078f18ff */
[----:B------:R-:W-:Y:S01]  /*15f0*/  UISETP.LT.AND UP1, UPT, UR38, 0x1, UPT ;  /* 0x000000012600788c */ /* 0x000fe2000bf21270 */
[----:B------:R-:W-:Y:S01]  /*1600*/  ISETP.NE.AND P0, PT, R5, RZ, PT ;  /* 0x000000ff0500720c */ /* 0x000fe20003f05270 */
[----:B------:R-:W-:Y:S01]  /*1610*/  ULDC UR6, c[0x0][0x284] ;  /* 0x0000a10000067ab9 */ /* 0x000fe20000000800 */
[----:B------:R-:W-:Y:S01]  /*1620*/  LOP3.LUT R3, R3, 0xfffffff8, RZ, 0xc0, !PT ;  /* 0xfffffff803037812 */ /* 0x000fe200078ec0ff */
[----:B------:R-:W-:Y:S01]  /*1630*/  USHF.L.U32 UR49, UR49, 0x3, URZ ;  /* 0x0000000331317899 */ /* 0x000fe2000800063f */
[----:B------:R-:W-:Y:S01]  /*1640*/  SEL R62, RZ, 0x1, P0 ;  /* 0x00000001ff3e7807 */ /* 0x000fe20000000000 */
[----:B------:R-:W-:-:S02]  /*1650*/  USEL UR44, UR38, 0x1, UP1 ;  /* 0x00000001262c7887 */ /* 0x000fc40008800000 */
[----:B------:R-:W-:Y:S01]  /*1660*/  IMAD.IADD R50, R50, 0x1, -R3 ;  /* 0x0000000132327824 */ /* 0x000fe200078e0a03 */
[----:B0-----:R-:W-:Y:S01]  /*1670*/  ULEA UR41, UR5, UR41, 0x18 ;  /* 0x0000002905297291 */ /* 0x001fe2000f8ec03f */
[----:B------:R-:W-:Y:S01]  /*1680*/  IMAD.U32 R54, RZ, RZ, UR49 ;  /* 0x00000031ff367e24 */ /* 0x000fe2000f8e00ff */
[----:B------:R-:W-:Y:S01]  /*1690*/  LOP3.LUT R3, R0, 0xfffffffc, RZ, 0xc0, !PT ;  /* 0xfffffffc00037812 */ /* 0x000fe200078ec0ff */
[C-C-:B------:R-:W-:Y:S01]  /*16a0*/  IMAD R57, R9.reuse, -0x10, -R50.reuse ;  /* 0xfffffff009397824 */ /* 0x140fe200078e0a32 */
[----:B------:R-:W-:Y:S01]  /*16b0*/  UIADD3 UR43, UR41, 0x50, URZ ;  /* 0x00000050292b7890 */ /* 0x000fe2000fffe03f */
[--C-:B------:R-:W-:Y:S01]  /*16c0*/  SHF.R.S32.HI R51, RZ, 0x1f, R50.reuse ;  /* 0x0000001fff337819 */ /* 0x100fe20000011432 */
[----:B------:R-:W-:Y:S01]  /*16d0*/  UIADD3 UR4, UR41, 0x20180, URZ ;  /* 0x0002018029047890 */ /* 0x000fe2000fffe03f */
[----:B------:R-:W-:Y:S01]  /*16e0*/  LOP3.LUT R56, R54, 0x8, RZ, 0xc0, !PT ;  /* 0x0000000836387812 */ /* 0x000fe200078ec0ff */
[----:B------:R-:W-:Y:S01]  /*16f0*/  UIADD3 UR5, UR41, 0x180, URZ ;  /* 0x0000018029057890 */ /* 0x000fe2000fffe03f */
[----:B------:R-:W-:Y:S01]  /*1700*/  IMAD.IADD R52, R4, 0x1, -R3 ;  /* 0x0000000104347824 */ /* 0x000fe200078e0a03 */
[----:B------:R-:W-:Y:S01]  /*1710*/  USHF.R.U32.HI UR4, URZ, 0x4, UR4 ;  /* 0x000000043f047899 */ /* 0x000fe20008011604 */
[----:B------:R-:W-:Y:S01]  /*1720*/  IMAD.U32 R53, RZ, RZ, UR43 ;  /* 0x0000002bff357e24 */ /* 0x000fe2000f8e00ff */
[----:B------:R-:W-:Y:S01]  /*1730*/  USHF.R.U32.HI UR5, URZ, 0x4, UR5 ;  /* 0x000000043f057899 */ /* 0x000fe20008011605 */
[----:B------:R-:W-:Y:S01]  /*1740*/  IMAD.WIDE R50, R9, 0x10, R50 ;  /* 0x0000001009327825 */ /* 0x000fe200078e0232 */
[----:B------:R-:W-:Y:S01]  /*1750*/  ULOP3.LUT UR4, UR4, 0x3fff, URZ, 0xc0, !UPT ;  /* 0x00003fff04047892 */ /* 0x000fe2000f8ec03f */
[----:B------:R-:W-:Y:S01]  /*1760*/  LOP3.LUT R54, R54, 0x8, RZ, 0xc, !PT ;  /* 0x0000000836367812 */ /* 0x000fe200078e0cff */
[----:B------:R-:W-:Y:S01]  /*1770*/  ULOP3.LUT UR5, UR5, 0x3fff, URZ, 0xc0, !UPT ;  /* 0x00003fff05057892 */ /* 0x000fe2000f8ec03f */
[----:B------:R-:W-:Y:S01]  /*1780*/  VIADD R55, R53, UR49 ;  /* 0x0000003135377c36 */ /* 0x000fe20008000000 */
[----:B------:R-:W-:Y:S01]  /*1790*/  LOP3.LUT R56, R56, 0x18, RZ, 0x3c, !PT ;  /* 0x0000001838387812 */ /* 0x000fe200078e3cff */
[----:B------:R-:W-:Y:S01]  /*17a0*/  VIADD R57, R57, UR6 ;  /* 0x0000000639397c36 */ /* 0x000fe20008000000 */
[----:B------:R-:W-:-:S02]  /*17b0*/  ULOP3.LUT UR36, UR39, 0x1, URZ, 0xfc, !UPT ;  /* 0x0000000127247892 */ /* 0x000fc4000f8efc3f */
[----:B------:R-:W-:Y:S02]  /*17c0*/  USHF.L.U32 UR40, UR38, 0x1, URZ ;  /* 0x0000000126287899 */ /* 0x000fe4000800063f */
[----:B------:R-:W-:Y:S02]  /*17d0*/  UIADD3 UR44, -UR44, UR38, URZ ;  /* 0x000000262c2c7290 */ /* 0x000fe4000fffe13f */
[----:B------:R-:W-:Y:S02]  /*17e0*/  USEL UR46, URZ, 0x1, !UP0 ;  /* 0x000000013f2e7887 */ /* 0x000fe4000c000000 */
[----:B------:R-:W-:Y:S02]  /*17f0*/  ULOP3.LUT UR47, UR4, 0x10000, URZ, 0xfc, !UPT ;  /* 0x00010000042f7892 */ /* 0x000fe4000f8efc3f */
[----:B------:R-:W-:-:S12]  /*1800*/  ULOP3.LUT UR48, UR5, 0x10000, URZ, 0xfc, !UPT ;  /* 0x0001000005307892 */ /* 0x000fd8000f8efc3f */
.L_x_85:
[----:B------:R-:W-:Y:S01]  /*1810*/  SHF.L.U32 R0, R62, 0x1f, RZ ;  /* 0x0000001f3e007819 */ /* 0x000fe200000006ff */
[----:B------:R-:W-:Y:S02]  /*1820*/  ULDC UR4, c[0x0][0x28c] ;  /* 0x0000a30000047ab9 */ /* 0x000fe40000000800 */
[----:B------:R-:W-:Y:S01]  /*1830*/  ISETP.LT.AND P1, PT, RZ, UR4, PT ;  /* 0x00000004ff007c0c */ /* 0x000fe2000bf21270 */
[----:B------:R-:W0:Y:S02]  /*1840*/  SYNCS.PHASECHK.TRANS64.TRYWAIT P0, [R53+UR49], R0 ;  /* 0x00000000350075a7 */ /* 0x000e240008000171 */
[----:B01234-:R-:W-:Y:S10]  /*1850*/  @!P0 BRA `(.L_x_18) ;  /* 0x0000006000888947 */ /* 0x01fff40003800000 */
.L_x_107:
[----:B------:R-:W-:Y:S05]  /*1860*/  @P1 BRA `(.L_x_19) ;  /* 0x0000000000401947 */ /* 0x000fea0003800000 */
[----:B0-----:R-:W-:Y:S01]  /*1870*/  MOV R0, 0x0 ;  /* 0x0000000000007802 */ /* 0x001fe20000000f00 */
[----:B------:R-:W-:Y:S01]  /*1880*/  ULDC.64 UR4, c[0x4][0x68] ;  /* 0x01001a0000047ab9 */ /* 0x000fe20000000a00 */
[----:B------:R-:W-:Y:S01]  /*1890*/  ULDC.64 UR6, c[0x4][0x8] ;  /* 0x0100020000067ab9 */ /* 0x000fe20000000a00 */
[----:B------:R-:W-:Y:S01]  /*18a0*/  IMAD.U32 R4, RZ, RZ, UR4 ;  /* 0x00000004ff047e24 */ /* 0x000fe2000f8e00ff */
[----:B------:R0:W1:Y:S01]  /*18b0*/  LDC.64 R14, c[0x4][R0] ;  /* 0x01000000000e7b82 */ /* 0x0000620000000a00 */
[----:B------:R-:W-:Y:S01]  /*18c0*/  IMAD.U32 R5, RZ, RZ, UR5 ;  /* 0x00000005ff057e24 */ /* 0x000fe2000f8e00ff */
[----:B------:R-:W-:Y:S01]  /*18d0*/  ULDC.64 UR4, c[0x4][0x70] ;  /* 0x01001c0000047ab9 */ /* 0x000fe20000000a00 */
[----:B------:R-:W-:Y:S02]  /*18e0*/  IMAD.U32 R10, RZ, RZ, UR6 ;  /* 0x00000006ff0a7e24 */ /* 0x000fe4000f8e00ff */
[----:B------:R-:W-:Y:S02]  /*18f0*/  IMAD.U32 R6, RZ, RZ, UR4 ;  /* 0x00000004ff067e24 */ /* 0x000fe4000f8e00ff */
[----:B------:R-:W-:-:S02]  /*1900*/  IMAD.U32 R7, RZ, RZ, UR5 ;  /* 0x00000005ff077e24 */ /* 0x000fc4000f8e00ff */
[----:B------:R-:W-:Y:S02]  /*1910*/  IMAD.U32 R11, RZ, RZ, UR7 ;  /* 0x00000007ff0b7e24 */ /* 0x000fe4000f8e00ff */
[----:B------:R-:W-:Y:S02]  /*1920*/  IMAD.MOV.U32 R8, RZ, RZ, 0x1e1 ;  /* 0x000001e1ff087424 */ /* 0x000fe400078e00ff */
[----:B------:R-:W-:Y:S02]  /*1930*/  IMAD.MOV.U32 R12, RZ, RZ, 0x1 ;  /* 0x00000001ff0c7424 */ /* 0x000fe400078e00ff */
[----:B0-----:R-:W-:-:S07]  /*1940*/  IMAD.MOV.U32 R13, RZ, RZ, RZ ;  /* 0x000000ffff0d7224 */ /* 0x001fce00078e00ff */
[----:B------:R-:W-:-:S07]  /*1950*/  LEPC R20, `(.L_x_19) ;  /* 0x000000001014794e */ /* 0x000fce0000000000 */
[----:B-1---5:R-:W-:Y:S05]  /*1960*/  CALL.ABS.NOINC R14 ;  /* 0x000000000e007343 */ /* 0x022fea0003c00000 */
.L_x_19:
[----:B0-----:R-:W-:-:S05]  /*1970*/  IMAD.U32 R0, RZ, RZ, UR36 ;  /* 0x00000024ff007e24 */ /* 0x001fca000f8e00ff */
[----:B------:R-:W-:-:S13]  /*1980*/  ISETP.NE.AND P0, PT, R0, 0x3, PT ;  /* 0x000000030000780c */ /* 0x000fda0003f05270 */
[----:B------:R-:W-:Y:S05]  /*1990*/  @!P0 BRA `(.L_x_20) ;  /* 0x0000000000048947 */ /* 0x000fea0003800000 */
[----:B------:R-:W-:Y:S01]  /*19a0*/  BPT.TRAP 0x1 ;  /* 0x000000040000795c */ /* 0x000fe20000300000 */
.L_x_20:
[----:B------:R-:W-:Y:S02]  /*19b0*/  IMAD.U32 R3, RZ, RZ, UR42 ;  /* 0x0000002aff037e24 */ /* 0x000fe4000f8e00ff */
[----:B------:R-:W-:-:S03]  /*19c0*/  IMAD.U32 R0, RZ, RZ, UR46 ;  /* 0x0000002eff007e24 */ /* 0x000fc6000f8e00ff */
[----:B------:R-:W-:Y:S02]  /*19d0*/  LEA R3, R3, UR41, 0x3 ;  /* 0x0000002903037c11 */ /* 0x000fe4000f8e18ff */
[----:B------:R-:W-:-:S04]  /*19e0*/  SHF.L.U32 R0, R0, 0x1f, RZ ;  /* 0x0000001f00007819 */ /* 0x000fc800000006ff */
[----:B------:R0:W1:Y:S01]  /*19f0*/  SYNCS.PHASECHK.TRANS64.TRYWAIT P1, [R3+URZ], R0 ;  /* 0x00000000030075a7 */ /* 0x000062000802017f */
[----:B------:R-:W-:Y:S05]  /*1a00*/  @!P0 BRA `(.L_x_21) ;  /* 0x0000000000048947 */ /* 0x000fea0003800000 */
[----:B------:R-:W-:Y:S01]  /*1a10*/  BPT.TRAP 0x1 ;  /* 0x000000040000795c */ /* 0x000fe20000300000 */
.L_x_21:
[----:B-1----:R-:W-:Y:S05]  /*1a20*/  @P1 BRA `(.L_x_22) ;  /* 0x0000000000081947 */ /* 0x002fea0003800000 */
[----:B------:R-:W1:Y:S02]  /*1a30*/  SYNCS.PHASECHK.TRANS64.TRYWAIT P1, [R3+URZ], R0 ;  /* 0x00000000030075a7 */ /* 0x000e64000802017f */
[----:B-1----:R-:W-:Y:S05]  /*1a40*/  @!P1 BRA `(.L_x_23) ;  /* 0x0000006000209947 */ /* 0x002fea0003800000 */
.L_x_22:
[----:B------:R-:W-:Y:S05]  /*1a50*/  WARPSYNC.ALL ;  /* 0x0000000000007948 */ /* 0x000fea0003800000 */
[----:B------:R-:W-:Y:S01]  /*1a60*/  ULEA UR9, UR42, UR48, 0xb ;  /* 0x000000302a097291 */ /* 0x000fe2000f8e583f */
[----:B------:R-:W-:Y:S01]  /*1a70*/  WARPGROUP.ARRIVE ;  /* 0x00000000000079c5 */ /* 0x000fe20000000000 */
[----:B------:R-:W-:Y:S01]  /*1a80*/  UIMAD UR8, UR42, 0x600, UR47 ;  /* 0x000006002a0878a4 */ /* 0x000fe2000f8e022f */
[----:B01----:R-:W-:Y:S01]  /*1a90*/  IMAD.U32 R0, RZ, RZ, UR44 ;  /* 0x0000002cff007e24 */ /* 0x003fe2000f8e00ff */
[----:B------:R-:W-:Y:S01]  /*1aa0*/  UMOV UR5, 0x40000040 ;  /* 0x4000004000057882 */ /* 0x000fe20000000000 */
[----:B------:R-:W-:Y:S01]  /*1ab0*/  UMOV UR7, 0x40000040 ;  /* 0x4000004000077882 */ /* 0x000fe20000000000 */
[----:B------:R-:W-:Y:S01]  /*1ac0*/  UIADD3 UR10, UR8, 0x80, URZ ;  /* 0x00000080080a7890 */ /* 0x000fe2000fffe03f */
[----:B------:R-:W-:-:S02]  /*1ad0*/  UMOV UR4, UR9 ;  /* 0x0000000900047c82 */ /* 0x000fc40008000000 */
[----:B------:R-:W-:Y:S01]  /*1ae0*/  UMOV UR6, UR8 ;  /* 0x0000000800067c82 */ /* 0x000fe20008000000 */
[----:B------:R-:W-:Y:S01]  /*1af0*/  UIADD3 UR11, UR8, 0x100, URZ ;  /* 0x00000100080b7890 */ /* 0x000fe2000fffe03f */
[----:B------:R-:W-:Y:S01]  /*1b00*/  HGMMA.64x16x16.F32.BF16 R40, gdesc[UR4], RZ, !UPT, gsb0 ;  /* 0x00200000042879f0 */ /* 0x000fe2000c0018ff */
[----:B------:R-:W-:Y:S01]  /*1b10*/  UMOV UR7, 0x40000040 ;  /* 0x4000004000077882 */ /* 0x000fe20000000000 */
[----:B------:R-:W-:Y:S01]  /*1b20*/  UMOV UR6, UR10 ;  /* 0x0000000a00067c82 */ /* 0x000fe20008000000 */
[----:B------:R-:W-:Y:S01]  /*1b30*/  UIADD3 UR10, UR8, 0x82, URZ ;  /* 0x00000082080a7890 */ /* 0x000fe2000fffe03f */
[----:B------:R-:W-:Y:S01]  /*1b40*/  ISETP.GE.AND P1, PT, R0, 0x1, PT ;  /* 0x000000010000780c */ /* 0x000fe20003f26270 */
[----:B------:R-:W-:Y:S02]  /*1b50*/  WARPGROUP.DEPBAR.LE gsb0, 0x0 ;  /* 0x00008000000079c5 */ /* 0x000fe40000010000 */
[----:B------:R-:W-:-:S06]  /*1b60*/  WARPGROUP.ARRIVE ;  /* 0x00000000000079c5 */ /* 0x000fcc0000000000 */
[----:B------:R-:W-:Y:S01]  /*1b70*/  HGMMA.64x16x16.F32.BF16 R32, gdesc[UR4], RZ, !UPT, gsb0 ;  /* 0x00200000042079f0 */ /* 0x000fe2000c0018ff */
[----:B------:R-:W-:Y:S01]  /*1b80*/  UMOV UR6, UR11 ;  /* 0x0000000b00067c82 */ /* 0x000fe20008000000 */
[----:B------:R-:W-:Y:S01]  /*1b90*/  UMOV UR7, 0x40000040 ;  /* 0x4000004000077882 */ /* 0x000fe20000000000 */
[----:B------:R-:W-:Y:S01]  /*1ba0*/  UIADD3 UR11, UR8, 0x102, URZ ;  /* 0x00000102080b7890 */ /* 0x000fe2000fffe03f */
[----:B------:R-:W-:Y:S02]  /*1bb0*/  WARPGROUP.DEPBAR.LE gsb0, 0x0 ;  /* 0x00008000000079c5 */ /* 0x000fe40000010000 */
[----:B------:R-:W-:-:S06]  /*1bc0*/  WARPGROUP.ARRIVE ;  /* 0x00000000000079c5 */ /* 0x000fcc0000000000 */
[----:B------:R-:W-:Y:S01]  /*1bd0*/  HGMMA.64x16x16.F32.BF16 R24, gdesc[UR4], RZ, !UPT, gsb0 ;  /* 0x00200000041879f0 */ /* 0x000fe2000c0018ff */
[----:B------:R-:W-:Y:S02]  /*1be0*/  UIADD3 UR4, UR9, 0x2, URZ ;  /* 0x0000000209047890 */ /* 0x000fe4000fffe03f */
[----:B------:R-:W-:Y:S01]  /*1bf0*/  UIADD3 UR6, UR8, 0x2, URZ ;  /* 0x0000000208067890 */ /* 0x000fe2000fffe03f */
[----:B------:R-:W-:Y:S01]  /*1c00*/  UMOV UR5, 0x40000040 ;  /* 0x4000004000057882 */ /* 0x000fe20000000000 */
[----:B------:R-:W-:Y:S01]  /*1c10*/  UMOV UR7, 0x40000040 ;  /* 0x4000004000077882 */ /* 0x000fe20000000000 */
[----:B------:R-:W-:Y:S02]  /*1c20*/  WARPGROUP.DEPBAR.LE gsb0, 0x0 ;  /* 0x00008000000079c5 */ /* 0x000fe40000010000 */
[----:B------:R-:W-:-:S06]  /*1c30*/  WARPGROUP.ARRIVE ;  /* 0x00000000000079c5 */ /* 0x000fcc0000000000 */
[----:B------:R-:W-:Y:S01]  /*1c40*/  HGMMA.64x16x16.F32.BF16 R40, gdesc[UR4], R40, gsb0 ;  /* 0x00200000042879f0 */ /* 0x000fe20008001828 */
[----:B------:R-:W-:Y:S01]  /*1c50*/  UMOV UR6, UR10 ;  /* 0x0000000a00067c82 */ /* 0x000fe20008000000 */
[----:B------:R-:W-:Y:S01]  /*1c60*/  UMOV UR7, 0x40000040 ;  /* 0x4000004000077882 */ /* 0x000fe20000000000 */
[----:B------:R-:W-:Y:S01]  /*1c70*/  UIADD3 UR10, UR8, 0x84, URZ ;  /* 0x00000084080a7890 */ /* 0x000fe2000fffe03f */
        /* <DEDUP_REMOVED lines=254> */
[----:B------:R-:W-:Y:S02]  /*2c60*/  UIADD3 UR4, UR9, 0x606, URZ ;  /* 0x0000060609047890 */ /* 0x000fe4000fffe03f */
[----:B------:R-:W-:Y:S01]  /*2c70*/  UIADD3 UR6, UR8, 0x486, URZ ;  /* 0x0000048608067890 */ /* 0x000fe2000fffe03f */
[----:B------:R-:W-:Y:S01]  /*2c80*/  UMOV UR5, 0x40000040 ;  /* 0x4000004000057882 */ /* 0x000fe20000000000 */
[----:B------:R-:W-:Y:S01]  /*2c90*/  UMOV UR7, 0x40000040 ;  /* 0x4000004000077882 */ /* 0x000fe20000000000 */
[----:B------:R-:W-:Y:S02]  /*2ca0*/  UIADD3 UR9, UR8, 0x506, URZ ;  /* 0x0000050608097890 */ /* 0x000fe4000fffe03f */
[----:B------:R-:W-:Y:S01]  /*2cb0*/  UIADD3 UR8, UR8, 0x586, URZ ;  /* 0x0000058608087890 */ /* 0x000fe2000fffe03f */
        /* <DEDUP_REMOVED lines=12> */
[----:B------:R-:W-:Y:S03]  /*2d80*/  HGMMA.64x16x16.F32.BF16 R24, gdesc[UR4], R24, gsb0 ;  /* 0x00200000041879f0 */ /* 0x000fe60008001818 */
[----:B------:R-:W-:Y:S02]  /*2d90*/  WARPGROUP.DEPBAR.LE gsb0, 0x0 ;  /* 0x00008000000079c5 */ /* 0x000fe40000010000 */
[----:B------:R-:W-:Y:S05]  /*2da0*/  @!P1 BRA `(.L_x_24) ;  /* 0x0000001400689947 */ /* 0x000fea0003800000 */
[----:B------:R-:W-:Y:S01]  /*2db0*/  UIADD3 UR8, UR42, 0x1, URZ ;  /* 0x000000012a087890 */ /* 0x000fe2000fffe03f */
[----:B------:R-:W-:Y:S02]  /*2dc0*/  IMAD.U32 R0, RZ, RZ, UR44 ;  /* 0x0000002cff007e24 */ /* 0x000fe4000f8e00ff */
[----:B------:R-:W-:Y:S01]  /*2dd0*/  IMAD.U32 R3, RZ, RZ, UR42 ;  /* 0x0000002aff037e24 */ /* 0x000fe2000f8e00ff */
[----:B------:R-:W-:-:S04]  /*2de0*/  UISETP.NE.AND UP0, UPT, UR8, 0x4, UPT ;  /* 0x000000040800788c */ /* 0x000fc8000bf05270 */
[----:B------:R-:W-:Y:S02]  /*2df0*/  USEL UR4, URZ, 0x1, UP0 ;  /* 0x000000013f047887 */ /* 0x000fe40008000000 */
[----:B------:R-:W-:Y:S02]  /*2e00*/  USEL UR8, UR8, URZ, UP0 ;  /* 0x0000003f08087287 */ /* 0x000fe40008000000 */
[----:B------:R-:W-:-:S06]  /*2e10*/  ULOP3.LUT UR4, UR46, UR4, URZ, 0x3c, !UPT ;  /* 0x000000042e047292 */ /* 0x000fcc000f8e3c3f */
[----:B------:R-:W-:-:S07]  /*2e20*/  IMAD.U32 R6, RZ, RZ, UR4 ;  /* 0x00000004ff067e24 */ /* 0x000fce000f8e00ff */
.L_x_31:
[----:B------:R-:W-:Y:S05]  /*2e30*/  @!P0 BRA `(.L_x_25) ;  /* 0x0000000000048947 */ /* 0x000fea0003800000 */
[----:B------:R-:W-:Y:S01]  /*2e40*/  BPT.TRAP 0x1 ;  /* 0x000000040000795c */ /* 0x000fe20000300000 */
.L_x_25:
[----:B------:R-:W-:Y:S01]  /*2e50*/  ULEA UR4, UR8, UR41, 0x3 ;  /* 0x0000002908047291 */ /* 0x000fe2000f8e183f */
[----:B------:R-:W-:-:S08]  /*2e60*/  SHF.L.U32 R4, R6, 0x1f, RZ ;  /* 0x0000001f06047819 */ /* 0x000fd000000006ff */
[----:B------:R0:W1:Y:S01]  /*2e70*/  SYNCS.PHASECHK.TRANS64.TRYWAIT P1, [UR4], R4 ;  /* 0x00000004ff0075a7 */ /* 0x0000620008020144 */
[----:B------:R-:W-:Y:S05]  /*2e80*/  @!P0 BRA `(.L_x_26) ;  /* 0x0000000000048947 */ /* 0x000fea0003800000 */
[----:B------:R-:W-:Y:S01]  /*2e90*/  BPT.TRAP 0x1 ;  /* 0x000000040000795c */ /* 0x000fe20000300000 */
.L_x_26:
[----:B-1----:R-:W-:Y:S05]  /*2ea0*/  @P1 BRA `(.L_x_27) ;  /* 0x0000000000081947 */ /* 0x002fea0003800000 */
[----:B------:R-:W1:Y:S02]  /*2eb0*/  SYNCS.PHASECHK.TRANS64.TRYWAIT P1, [UR4], R4 ;  /* 0x00000004ff0075a7 */ /* 0x000e640008020144 */
[----:B-1----:R-:W-:Y:S05]  /*2ec0*/  @!P1 BRA `(.L_x_28) ;  /* 0x0000004c00149947 */ /* 0x002fea0003800000 */
.L_x_27:
[----:B------:R-:W-:Y:S01]  /*2ed0*/  ULEA UR10, UR8, UR48, 0xb ;  /* 0x00000030080a7291 */ /* 0x000fe2000f8e583f */
[----:B------:R-:W-:Y:S01]  /*2ee0*/  WARPGROUP.ARRIVE ;  /* 0x00000000000079c5 */ /* 0x000fe20000000000 */
[----:B------:R-:W-:Y:S01]  /*2ef0*/  UIMAD UR9, UR8, 0x600, UR47 ;  /* 0x00000600080978a4 */ /* 0x000fe2000f8e022f */
[----:B------:R-:W-:Y:S01]  /*2f00*/  UMOV UR5, 0x40000040 ;  /* 0x4000004000057882 */ /* 0x000fe20000000000 */
[----:B------:R-:W-:Y:S02]  /*2f10*/  UMOV UR7, 0x40000040 ;  /* 0x4000004000077882 */ /* 0x000fe40000000000 */
[----:B------:R-:W-:Y:S01]  /*2f20*/  UIADD3 UR11, UR9, 0x80, URZ ;  /* 0x00000080090b7890 */ /* 0x000fe2000fffe03f */
[----:B------:R-:W-:Y:S02]  /*2f30*/  UMOV UR4, UR10 ;  /* 0x0000000a00047c82 */ /* 0x000fe40008000000 */
[----:B------:R-:W-:Y:S01]  /*2f40*/  UMOV UR6, UR9 ;  /* 0x0000000900067c82 */ /* 0x000fe20008000000 */
[----:B------:R-:W-:Y:S01]  /*2f50*/  UIADD3 UR12, UR9, 0x100, URZ ;  /* 0x00000100090c7890 */ /* 0x000fe2000fffe03f */
[----:B------:R-:W-:Y:S01]  /*2f60*/  HGMMA.64x16x16.F32.BF16 R40, gdesc[UR4], R40, gsb0 ;  /* 0x00200000042879f0 */ /* 0x000fe20008001828 */
[----:B------:R-:W-:Y:S01]  /*2f70*/  UMOV UR7, 0x40000040 ;  /* 0x4000004000077882 */ /* 0x000fe20000000000 */
[----:B------:R-:W-:Y:S01]  /*2f80*/  UMOV UR6, UR11 ;  /* 0x0000000b00067c82 */ /* 0x000fe20008000000 */
[----:B------:R-:W-:Y:S01]  /*2f90*/  UIADD3 UR11, UR9, 0x82, URZ ;  /* 0x00000082090b7890 */ /* 0x000fe2000fffe03f */
[----:B------:R-:W-:-:S02]  /*2fa0*/  WARPGROUP.DEPBAR.LE gsb0, 0x0 ;  /* 0x00008000000079c5 */ /* 0x000fc40000010000 */
        /* <DEDUP_REMOVED lines=293> */
[----:B------:R-:W-:Y:S01]  /*4200*/  BPT.TRAP 0x1 ;  /* 0x000000040000795c */ /* 0x000fe20000300000 */
.L_x_29:
[----:B------:R-:W-:Y:S01]  /*4210*/  ISETP.NE.AND P1, PT, R23, RZ, PT ;  /* 0x000000ff1700720c */ /* 0x000fe20003f25270 */
[----:B------:R-:W-:-:S12]  /*4220*/  UISETP.GT.U32.AND UP0, UPT, UR39, 0x1, UPT ;  /* 0x000000012700788c */ /* 0x000fd8000bf04070 */
[----:B01----:R-:W-:-:S05]  /*4230*/  @P1 LEA R4, R3, UR41, 0x3 ;  /* 0x0000002903041c11 */ /* 0x003fca000f8e18ff */
[----:B------:R-:W-:-:S05]  /*4240*/  @P1 VIADD R5, R4, 0x20 ;  /* 0x0000002004051836 */ /* 0x000fca0000000000 */
[----:B------:R-:W-:-:S04]  /*4250*/  @P1 PRMT R5, R22, 0x654, R5 ;  /* 0x0000065416051816 */ /* 0x000fc80000000005 */
[----:B------:R0:W-:Y:S01]  /*4260*/  @P1 SYNCS.ARRIVE.TRANS64.RED.A1T0 RZ, [R5+URZ], RZ ;  /* 0x000000ff05ff19a7 */ /* 0x0001e2000810043f */
[----:B------:R-:W-:-:S13]  /*4270*/  PLOP3.LUT P1, PT, PT, PT, UP0, 0x80, 0x0 ;  /* 0x000000000000781c */ /* 0x000fda0003f2f008 */
[----:B0-----:R-:W-:Y:S05]  /*4280*/  @P1 BRA `(.L_x_30) ;  /* 0x0000000000041947 */ /* 0x001fea0003800000 */
[----:B------:R-:W-:Y:S01]  /*4290*/  BPT.TRAP 0x1 ;  /* 0x000000040000795c */ /* 0x000fe20000300000 */
.L_x_30:
[----:B------:R-:W-:Y:S01]  /*42a0*/  UIADD3 UR8, UR8, 0x1, URZ ;  /* 0x0000000108087890 */ /* 0x000fe2000fffe03f */
[C---:B------:R-:W-:Y:S01]  /*42b0*/  ISETP.GT.AND P2, PT, R0.reuse, 0x1, PT ;  /* 0x000000010000780c */ /* 0x040fe20003f44270 */
[----:B------:R-:W-:Y:S02]  /*42c0*/  VIADD R3, R3, 0x1 ;  /* 0x0000000103037836 */ /* 0x000fe40000000000 */
[----:B------:R-:W-:Y:S01]  /*42d0*/  UISETP.NE.AND UP0, UPT, UR8, 0x4, UPT ;  /* 0x000000040800788c */ /* 0x000fe2000bf05270 */
[----:B------:R-:W-:Y:S02]  /*42e0*/  VIADD R0, R0, 0xffffffff ;  /* 0xffffffff00007836 */ /* 0x000fe40000000000 */
[C---:B------:R-:W-:Y:S01]  /*42f0*/  ISETP.NE.AND P1, PT, R3.reuse, 0x4, PT ;  /* 0x000000040300780c */ /* 0x040fe20003f25270 */
[----:B------:R-:W-:Y:S02]  /*4300*/  USEL UR4, URZ, 0x1, UP0 ;  /* 0x000000013f047887 */ /* 0x000fe40008000000 */
[----:B------:R-:W-:Y:S01]  /*4310*/  USEL UR8, UR8, URZ, UP0 ;  /* 0x0000003f08087287 */ /* 0x000fe20008000000 */
[----:B------:R-:W-:-:S03]  /*4320*/  SEL R3, R3, RZ, P1 ;  /* 0x000000ff03037207 */ /* 0x000fc60000800000 */
[----:B------:R-:W-:Y:S01]  /*4330*/  LOP3.LUT R6, R6, UR4, RZ, 0x3c, !PT ;  /* 0x0000000406067c12 */ /* 0x000fe2000f8e3cff */
[----:B------:R-:W-:Y:S07]  /*4340*/  @P2 BRA `(.L_x_31) ;  /* 0xffffffe800b82947 */ /* 0x000fee000383ffff */
.L_x_24:
[----:B------:R-:W0:Y:S01]  /*4350*/  LDC R0, c[0x0][0x28c] ;  /* 0x0000a300ff007b82 */ /* 0x000e220000000800 */
[----:B------:R1:W-:Y:S01]  /*4360*/  SYNCS.ARRIVE.TRANS64.A1T0 RZ, [R54+UR43], RZ ;  /* 0x000000ff36ff79a7 */ /* 0x0003e2000810002b */
[----:B0-----:R-:W-:-:S13]  /*4370*/  ISETP.GE.AND P1, PT, R0, 0x1, PT ;  /* 0x000000010000780c */ /* 0x001fda0003f26270 */
[----:B-1----:R-:W-:Y:S05]  /*4380*/  @!P1 BRA `(.L_x_32) ;  /* 0x0000000000409947 */ /* 0x002fea0003800000 */
[----:B------:R-:W-:Y:S05]  /*4390*/  @!P0 BRA `(.L_x_33) ;  /* 0x0000000000048947 */ /* 0x000fea0003800000 */
[----:B------:R-:W-:Y:S01]  /*43a0*/  BPT.TRAP 0x1 ;  /* 0x000000040000795c */ /* 0x000fe20000300000 */
.L_x_33:
[----:B------:R-:W-:Y:S01]  /*43b0*/  ISETP.NE.AND P0, PT, R23, RZ, PT ;  /* 0x000000ff1700720c */ /* 0x000fe20003f05270 */
[----:B------:R-:W-:-:S12]  /*43c0*/  IMAD.U32 R3, RZ, RZ, UR41 ;  /* 0x00000029ff037e24 */ /* 0x000fd8000f8e00ff */
[----:B------:R-:W-:-:S05]  /*43d0*/  VOTEU.ANY UP0, P0 ;  /* 0x00000000003f7886 */ /* 0x000fca0000000100 */
[----:B------:R-:W-:Y:S02]  /*43e0*/  @UP0 UIADD3 UR4, UR44, UR42, URZ ;  /* 0x0000002a2c040290 */ /* 0x000fe4000fffe03f */
[----:B------:R-:W-:-:S04]  /*43f0*/  UISETP.GT.U32.AND UP0, UPT, UR39, 0x1, UPT ;  /* 0x000000012700788c */ /* 0x000fc8000bf04070 */
[----:B------:R-:W-:-:S04]  /*4400*/  IMAD.U32 R0, RZ, RZ, UR4 ;  /* 0x00000004ff007e24 */ /* 0x000fc8000f8e00ff */
[----:B------:R-:W-:-:S05]  /*4410*/  @P0 IMAD.SHL.U32 R0, R0, 0x8, RZ ;  /* 0x0000000800000824 */ /* 0x000fca00078e00ff */
[----:B------:R-:W-:-:S04]  /*4420*/  @P0 LOP3.LUT R0, R0, 0x18, RZ, 0xc0, !PT ;  /* 0x0000001800000812 */ /* 0x000fc800078ec0ff */
[----:B------:R-:W-:-:S04]  /*4430*/  @P0 IADD3 R3, R3, 0x20, R0 ;  /* 0x0000002003030810 */ /* 0x000fc80007ffe000 */
[----:B------:R-:W-:-:S04]  /*4440*/  @P0 PRMT R3, R22, 0x654, R3 ;  /* 0x0000065416030816 */ /* 0x000fc80000000003 */
[----:B------:R0:W-:Y:S01]  /*4450*/  @P0 SYNCS.ARRIVE.TRANS64.RED.A1T0 RZ, [R3+URZ], RZ ;  /* 0x000000ff03ff09a7 */ /* 0x0001e2000810043f */
[----:B------:R-:W-:-:S13]  /*4460*/  PLOP3.LUT P0, PT, PT, PT, UP0, 0x80, 0x0 ;  /* 0x000000000000781c */ /* 0x000fda0003f0f008 */
[----:B0-----:R-:W-:Y:S05]  /*4470*/  @P0 BRA `(.L_x_32) ;  /* 0x0000000000040947 */ /* 0x001fea0003800000 */
[----:B------:R-:W-:Y:S01]  /*4480*/  BPT.TRAP 0x1 ;  /* 0x000000040000795c */ /* 0x000fe20000300000 */
.L_x_32:
[----:B------:R-:W-:Y:S01]  /*4490*/  SHF.L.U32 R0, R62, 0x1f, RZ ;  /* 0x0000001f3e007819 */ /* 0x000fe200000006ff */
[----:B------:R-:W-:Y:S01]  /*44a0*/  UIADD3 UR42, UR40, UR42, URZ ;  /* 0x0000002a282a7290 */ /* 0x000fe2000fffe03f */
[----:B------:R-:W0:Y:S01]  /*44b0*/  LDC R7, c[0x0][0x288] ;  /* 0x0000a200ff077b82 */ /* 0x000e220000000800 */
[----:B------:R-:W-:Y:S02]  /*44c0*/  IMAD.SHL.U32 R8, R52, 0x2, RZ ;  /* 0x0000000234087824 */ /* 0x000fe400078e00ff */
[----:B------:R-:W-:Y:S02]  /*44d0*/  USHF.R.U32.HI UR4, URZ, 0x2, UR42 ;  /* 0x000000023f047899 */ /* 0x000fe4000801162a */
[----:B------:R-:W-:Y:S01]  /*44e0*/  UISETP.GT.U32.AND UP0, UPT, UR42, 0x3, UPT ;  /* 0x000000032a00788c */ /* 0x000fe2000bf04070 */
[----:B------:R-:W-:Y:S01]  /*44f0*/  SHF.R.S32.HI R9, RZ, 0x1f, R8 ;  /* 0x0000001fff097819 */ /* 0x000fe20000011408 */
[----:B------:R-:W-:Y:S01]  /*4500*/  ULOP3.LUT UR4, UR4, 0x1, URZ, 0xc0, !UPT ;  /* 0x0000000104047892 */ /* 0x000fe2000f8ec03f */
[----:B------:R-:W1:Y:S01]  /*4510*/  SYNCS.PHASECHK.TRANS64.TRYWAIT P0, [R53+UR49+0x10], R0 ;  /* 0x00001000350075a7 */ /* 0x000e620008000171 */
[----:B------:R-:W-:-:S02]  /*4520*/  UISETP.LT.U32.AND UP0, UPT, UR40, 0x4, UP0 ;  /* 0x000000042800788c */ /* 0x000fc40008701070 */
[----:B------:R-:W-:Y:S02]  /*4530*/  UISETP.NE.U32.AND UP1, UPT, UR4, 0x1, UPT ;  /* 0x000000010400788c */ /* 0x000fe4000bf25070 */
[----:B------:R-:W-:Y:S02]  /*4540*/  USEL UR5, URZ, 0x1, !UP0 ;  /* 0x000000013f057887 */ /* 0x000fe4000c000000 */
[----:B------:R-:W-:Y:S02]  /*4550*/  UISETP.GT.U32.AND UP1, UPT, UR40, 0x3, !UP1 ;  /* 0x000000032800788c */ /* 0x000fe4000cf24070 */
[----:B------:R-:W-:Y:S02]  /*4560*/  ULOP3.LUT UR42, UR42, 0x3, URZ, 0xc0, !UPT ;  /* 0x000000032a2a7892 */ /* 0x000fe4000f8ec03f */
[----:B------:R-:W-:-:S04]  /*4570*/  USEL UR4, URZ, 0x1, !UP1 ;  /* 0x000000013f047887 */ /* 0x000fc8000c800000 */
[----:B------:R-:W-:Y:S01]  /*4580*/  ULOP3.LUT UR46, UR4, UR46, UR5, 0x96, !UPT ;  /* 0x0000002e042e7292 */ /* 0x000fe2000f8e9605 */
[----:B01----:R-:W-:Y:S11]  /*4590*/  @!P0 BRA `(.L_x_34) ;  /* 0x0000003400788947 */ /* 0x003ff60003800000 */
.L_x_108:
[----:B0-----:R-:W-:Y:S01]  /*45a0*/  IMAD.SHL.U32 R0, R18, 0x40, RZ ;  /* 0x0000004012007824 */ /* 0x001fe200078e00ff */
[----:B------:R-:W-:Y:S01]  /*45b0*/  ULDC UR6, c[0x0][0x284] ;  /* 0x0000a10000067ab9 */ /* 0x000fe20000000800 */
[----:B------:R-:W-:Y:S01]  /*45c0*/  IMAD R14, R2, 0x30, RZ ;  /* 0x00000030020e7824 */ /* 0x000fe200078e02ff */
[----:B------:R-:W-:Y:S01]  /*45d0*/  SHF.R.S32.HI R11, RZ, 0x1f, R19 ;  /* 0x0000001fff0b7819 */ /* 0x000fe20000011413 */
[----:B------:R-:W-:Y:S01]  /*45e0*/  ULDC.64 UR4, c[0x0][0x5d0] ;  /* 0x0001740000047ab9 */ /* 0x000fe20000000a00 */
[----:B------:R-:W-:Y:S01]  /*45f0*/  ISETP.GE.AND P0, PT, R0, UR6, PT ;  /* 0x0000000600007c0c */ /* 0x000fe2000bf06270 */
[----:B------:R-:W-:Y:S01]  /*4600*/  IMAD.WIDE.U32 R2, R19, UR4, R8 ;  /* 0x0000000413027c25 */ /* 0x000fe2000f8e0008 */
[----:B------:R-:W-:Y:S02]  /*4610*/  SHF.R.S32.HI R15, RZ, 0x1f, R14 ;  /* 0x0000001fff0f7819 */ /* 0x000fe4000001140e */
[C---:B------:R-:W-:Y:S01]  /*4620*/  ISETP.GE.OR P0, PT, R14.reuse, R7, P0 ;  /* 0x000000070e00720c */ /* 0x040fe20000706670 */
[----:B------:R-:W-:Y:S01]  /*4630*/  IMAD R4, R11, UR4, RZ ;  /* 0x000000040b047c24 */ /* 0x000fe2000f8e02ff */
[----:B------:R-:W-:-:S03]  /*4640*/  IADD3 R2, P1, R14, R2, RZ ;  /* 0x000000020e027210 */ /* 0x000fc60007f3e0ff */
[----:B------:R-:W-:-:S05]  /*4650*/  IMAD R5, R19, UR5, R4 ;  /* 0x0000000513057c24 */ /* 0x000fca000f8e0204 */
[----:B------:R-:W-:-:S03]  /*4660*/  IADD3.X R3, R15, R3, R5, P1, !PT ;  /* 0x000000030f037210 */ /* 0x000fc60000ffe405 */
[----:B------:R-:W-:Y:S05]  /*4670*/  @P0 BRA `(.L_x_35) ;  /* 0x0000001800980947 */ /* 0x000fea0003800000 */
[----:B------:R-:W0:Y:S01]  /*4680*/  LDC.64 R64, c[0x0][0x5c8] ;  /* 0x00017200ff407b82 */ /* 0x000e220000000a00 */
[----:B-----5:R-:W-:Y:S01]  /*4690*/  FSETP.NEU.AND P1, PT, R49, RZ, PT ;  /* 0x000000ff3100720b */ /* 0x020fe20003f2d000 */
[----:B------:R-:W-:Y:S01]  /*46a0*/  IMAD R5, R52, -0x2, R7 ;  /* 0xfffffffe34057824 */ /* 0x000fe200078e0207 */
[----:B------:R-:W-:Y:S01]  /*46b0*/  BSSY B0, `(.L_x_35) ;  /* 0x00001a2000007945 */ /* 0x000fe20003800000 */
[----:B------:R-:W-:-:S04]  /*46c0*/  IMAD.WIDE R58, R18, 0x40, R50 ;  /* 0x00000040123a7825 */ /* 0x000fc800078e0232 */
[----:B------:R-:W-:Y:S02]  /*46d0*/  IMAD.IADD R6, R5, 0x1, -R14 ;  /* 0x0000000105067824 */ /* 0x000fe400078e0a0e */
[----:B------:R-:W-:-:S03]  /*46e0*/  IMAD.IADD R0, R57, 0x1, -R0 ;  /* 0x0000000139007824 */ /* 0x000fc600078e0a00 */
[----:B------:R-:W-:-:S04]  /*46f0*/  ISETP.GT.AND P0, PT, R6, RZ, PT ;  /* 0x000000ff0600720c */ /* 0x000fc80003f04270 */
[----:B------:R-:W-:Y:S01]  /*4700*/  ISETP.GT.AND P2, PT, R0, RZ, P0 ;  /* 0x000000ff0000720c */ /* 0x000fe20000744270 */
[-C--:B0-----:R-:W-:Y:S02]  /*4710*/  IMAD R4, R59, R64.reuse, RZ ;  /* 0x000000403b047224 */ /* 0x081fe400078e02ff */
[----:B------:R-:W-:-:S04]  /*4720*/  IMAD.WIDE.U32 R60, R58, R64, R2 ;  /* 0x000000403a3c7225 */ /* 0x000fc800078e0002 */
[----:B------:R-:W-:-:S04]  /*4730*/  IMAD R3, R58, R65, R4 ;  /* 0x000000413a037224 */ /* 0x000fc800078e0204 */
[----:B------:R-:W-:Y:S01]  /*4740*/  IMAD.IADD R5, R61, 0x1, R3 ;  /* 0x000000013d057824 */ /* 0x000fe200078e0203 */
[----:B------:R-:W-:Y:S06]  /*4750*/  @!P1 BRA `(.L_x_36) ;  /* 0x0000001000949947 */ /* 0x000fec0003800000 */
[----:B------:R-:W0:Y:S01]  /*4760*/  LDC.64 R66, c[0x0][0x5b8] ;  /* 0x00016e00ff427b82 */ /* 0x000e220000000a00 */
[----:B------:R-:W-:-:S07]  /*4770*/  ULDC.64 UR4, c[0x0][0x5c0] ;  /* 0x0001700000047ab9 */ /* 0x000fce0000000a00 */
[----:B------:R-:W1:Y:S08]  /*4780*/  LDC.64 R68, c[0x0][0x5b0] ;  /* 0x00016c00ff447b82 */ /* 0x000e700000000a00 */
[----:B------:R-:W2:Y:S01]  /*4790*/  LDC.64 R70, c[0x0][0x5a8] ;  /* 0x00016a00ff467b82 */ /* 0x000ea20000000a00 */
[-C--:B0-----:R-:W-:Y:S02]  /*47a0*/  IMAD R4, R11, R66.reuse, RZ ;  /* 0x000000420b047224 */ /* 0x081fe400078e02ff */
[----:B------:R-:W-:-:S04]  /*47b0*/  IMAD.WIDE.U32 R2, R19, R66, R8 ;  /* 0x0000004213027225 */ /* 0x000fc800078e0008 */
[----:B------:R-:W-:Y:S01]  /*47c0*/  IMAD R61, R19, R67, R4 ;  /* 0x00000043133d7224 */ /* 0x000fe200078e0204 */
[----:B------:R-:W-:Y:S01]  /*47d0*/  IADD3 R10, P1, R14, R2, RZ ;  /* 0x000000020e0a7210 */ /* 0x000fe20007f3e0ff */
[----:B-1----:R-:W-:-:S03]  /*47e0*/  IMAD R2, R59, R68, RZ ;  /* 0x000000443b027224 */ /* 0x002fc600078e02ff */
[----:B------:R-:W-:Y:S01]  /*47f0*/  IADD3.X R11, R15, R3, R61, P1, !PT ;  /* 0x000000030f0b7210 */ /* 0x000fe20000ffe43d */
[C---:B------:R-:W-:Y:S02]  /*4800*/  IMAD R63, R58.reuse, R69, R2 ;  /* 0x000000453a3f7224 */ /* 0x040fe400078e0202 */
[----:B------:R-:W-:-:S04]  /*4810*/  IMAD.WIDE.U32 R2, R58, R68, R10 ;  /* 0x000000443a027225 */ /* 0x000fc800078e000a */
[----:B------:R-:W-:Y:S01]  /*4820*/  IMAD.IADD R3, R3, 0x1, R63 ;  /* 0x0000000103037824 */ /* 0x000fe200078e023f */
[----:B--2---:R-:W-:-:S04]  /*4830*/  LEA R12, P1, R2, R70, 0x1 ;  /* 0x00000046020c7211 */ /* 0x004fc800078208ff */
[----:B------:R-:W-:-:S05]  /*4840*/  LEA.HI.X R13, R2, R71, R3, 0x1, P1 ;  /* 0x00000047020d7211 */ /* 0x000fca00008f0c03 */
[----:B------:R-:W2:Y:S01]  /*4850*/  @P2 LDG.E.LTC128B.U16 R7, desc[UR50][R12.64] ;  /* 0x000000320c072981 */ /* 0x000ea2000c1e1520 */
[----:B------:R-:W-:Y:S01]  /*4860*/  IMAD.WIDE.U32 R2, R58, R68, R14 ;  /* 0x000000443a027225 */ /* 0x000fe200078e000e */
[----:B------:R-:W-:Y:S02]  /*4870*/  BSSY B1, `(.L_x_37) ;  /* 0x0000015000017945 */ /* 0x000fe40003800000 */
[----:B------:R-:W-:-:S04]  /*4880*/  IADD3 R20, P1, R8, R2, RZ ;  /* 0x0000000208147210 */ /* 0x000fc80007f3e0ff */
[----:B------:R-:W-:Y:S02]  /*4890*/  IADD3.X R21, R9, R63, R3, P1, !PT ;  /* 0x0000003f09157210 */ /* 0x000fe40000ffe403 */
[----:B------:R-:W-:Y:S01]  /*48a0*/  LEA R4, P1, R60, UR4, 0x1 ;  /* 0x000000043c047c11 */ /* 0x000fe2000f8208ff */
[----:B------:R-:W-:-:S03]  /*48b0*/  IMAD.WIDE.U32 R20, R19, R66, R20 ;  /* 0x0000004213147225 */ /* 0x000fc600078e0014 */
[----:B------:R-:W-:Y:S02]  /*48c0*/  LEA.HI.X R5, R60, UR5, R5, 0x1, P1 ;  /* 0x000000053c057c11 */ /* 0x000fe400088f0c05 */
[----:B------:R-:W-:-:S04]  /*48d0*/  ISETP.GT.AND P1, PT, R6, 0x1, PT ;  /* 0x000000010600780c */ /* 0x000fc80003f24270 */
[----:B------:R-:W-:Y:S01]  /*48e0*/  ISETP.GT.AND P3, PT, R0, RZ, P1 ;  /* 0x000000ff0000720c */ /* 0x000fe20000f64270 */
[----:B--2---:R-:W-:-:S04]  /*48f0*/  IMAD.U32 R2, R7, 0x10000, RZ ;  /* 0x0001000007027824 */ /* 0x004fc800078e00ff */
[----:B------:R-:W-:Y:S01]  /*4900*/  FMUL R3, R2, R49 ;  /* 0x0000003102037220 */ /* 0x000fe20000400000 */
[----:B------:R-:W-:-:S03]  /*4910*/  LEA R2, P4, R20, R70, 0x1 ;  /* 0x0000004614027211 */ /* 0x000fc600078808ff */
[----:B------:R-:W-:-:S05]  /*4920*/  FFMA R3, R40, R48, R3 ;  /* 0x0000003028037223 */ /* 0x000fca0000000003 */
[----:B------:R-:W-:Y:S01]  /*4930*/  F2FP.BF16.F32.PACK_AB R12, RZ, R3 ;  /* 0x00000003ff0c723e */ /* 0x000fe200000010ff */
[----:B------:R-:W-:-:S03]  /*4940*/  IMAD.IADD R3, R61, 0x1, R21 ;  /* 0x000000013d037824 */ /* 0x000fc600078e0215 */
[----:B------:R-:W-:Y:S01]  /*4950*/  PRMT R13, R12, 0x7610, R13 ;  /* 0x000076100c0d7816 */ /* 0x000fe2000000000d */
[----:B------:R-:W-:Y:S01]  /*4960*/  IMAD.SHL.U32 R12, R68, 0x8, RZ ;  /* 0x00000008440c7824 */ /* 0x000fe200078e00ff */
[----:B------:R-:W-:-:S03]  /*4970*/  LEA.HI.X R3, R20, R71, R3, 0x1, P4 ;  /* 0x0000004714037211 */ /* 0x000fc600020f0c03 */
[----:B------:R0:W-:Y:S02]  /*4980*/  @P2 STG.E.U16 desc[UR50][R4.64], R13 ;  /* 0x0000000d04002986 */ /* 0x0001e4000c101532 */
[----:B0-----:R-:W-:Y:S01]  /*4990*/  SHF.L.U64.HI R13, R68, 0x3, R69 ;  /* 0x00000003440d7819 */ /* 0x001fe20000010245 */
[----:B------:R-:W-:Y:S06]  /*49a0*/  @!P3 BRA `(.L_x_38) ;  /* 0x000000000004b947 */ /* 0x000fec0003800000 */
[----:B------:R0:W5:Y:S02]  /*49b0*/  LDG.E.LTC128B.U16 R7, desc[UR50][R2.64+0x2] ;  /* 0x0000023202077981 */ /* 0x000164000c1e1520 */
.L_x_38:
[----:B------:R-:W-:Y:S05]  /*49c0*/  BSYNC B1 ;  /* 0x0000000000017941 */ /* 0x000fea0003800000 */
.L_x_37:
[----:B-----5:R-:W-:Y:S01]  /*49d0*/  IMAD.U32 R18, R7, 0x10000, RZ ;  /* 0x0001000007127824 */ /* 0x020fe200078e00ff */
[----:B------:R-:W-:Y:S01]  /*49e0*/  ISETP.GT.AND P0, PT, R0, 0x8, P0 ;  /* 0x000000080000780c */ /* 0x000fe20000704270 */
[----:B------:R-:W-:-:S04]  /*49f0*/  IMAD.WIDE.U32 R58, R58, R68, R12 ;  /* 0x000000443a3a7225 */ /* 0x000fc800078e000c */
[----:B------:R-:W-:Y:S01]  /*4a00*/  FMUL R18, R18, R49 ;  /* 0x0000003112127220 */ /* 0x000fe20000400000 */
[----:B------:R-:W-:Y:S01]  /*4a10*/  IMAD.IADD R63, R63, 0x1, R59 ;  /* 0x000000013f3f7824 */ /* 0x000fe200078e023b */
[----:B------:R-:W-:Y:S02]  /*4a20*/  IADD3 R10, P2, R10, R58, RZ ;  /* 0x0000003a0a0a7210 */ /* 0x000fe40007f5e0ff */
[----:B------:R-:W-:-:S03]  /*4a30*/  FFMA R18, R41, R48, R18 ;  /* 0x0000003029127223 */ /* 0x000fc60000000012 */
[----:B------:R-:W-:Y:S02]  /*4a40*/  IMAD.X R11, R63, 0x1, R11, P2 ;  /* 0x000000013f0b7824 */ /* 0x000fe400010e060b */
[----:B------:R-:W-:Y:S02]  /*4a50*/  F2FP.BF16.F32.PACK_AB R18, RZ, R18 ;  /* 0x00000012ff12723e */ /* 0x000fe400000010ff */
[----:B------:R-:W-:Y:S02]  /*4a60*/  LEA R12, P2, R10, R70, 0x1 ;  /* 0x000000460a0c7211 */ /* 0x000fe400078408ff */
[----:B------:R-:W-:Y:S02]  /*4a70*/  PRMT R20, R18, 0x7610, R20 ;  /* 0x0000761012147816 */ /* 0x000fe40000000014 */
[----:B------:R-:W-:Y:S02]  /*4a80*/  PRMT R18, R7, 0x7610, R18 ;  /* 0x0000761007127816 */ /* 0x000fe40000000012 */
[----:B------:R-:W-:Y:S01]  /*4a90*/  LEA.HI.X R13, R10, R71, R11, 0x1, P2 ;  /* 0x000000470a0d7211 */ /* 0x000fe200010f0c0b */
[----:B------:R1:W-:Y:S04]  /*4aa0*/  @P3 STG.E.U16 desc[UR50][R4.64+0x2], R20 ;  /* 0x0000021404003986 */ /* 0x0003e8000c101532 */
[----:B------:R-:W2:Y:S01]  /*4ab0*/  @P0 LDG.E.LTC128B.U16 R18, desc[UR50][R12.64] ;  /* 0x000000320c120981 */ /* 0x000ea2000c1e1520 */
[----:B------:R-:W-:Y:S01]  /*4ac0*/  IADD3 R14, P2, P3, R8, R58, R14 ;  /* 0x0000003a080e7210 */ /* 0x000fe20007b5e00e */
[----:B------:R-:W-:Y:S01]  /*4ad0*/  BSSY B1, `(.L_x_39) ;  /* 0x0000011000017945 */ /* 0x000fe20003800000 */
[----:B------:R-:W-:-:S02]  /*4ae0*/  SHF.L.U64.HI R11, R64, 0x4, R65 ;  /* 0x00000004400b7819 */ /* 0x000fc40000010241 */
[----:B------:R-:W-:Y:S02]  /*4af0*/  IADD3.X R15, R9, R63, R15, P2, P3 ;  /* 0x0000003f090f7210 */ /* 0x000fe400017e640f */
[----:B------:R-:W-:Y:S02]  /*4b00*/  LEA R10, P2, R64, R4, 0x4 ;  /* 0x00000004400a7211 */ /* 0x000fe400078420ff */
[----:B------:R-:W-:Y:S01]  /*4b10*/  ISETP.GT.AND P1, PT, R0, 0x8, P1 ;  /* 0x000000080000780c */ /* 0x000fe20000f24270 */
[----:B------:R-:W-:-:S04]  /*4b20*/  IMAD.WIDE.U32 R14, R19, R66, R14 ;  /* 0x00000042130e7225 */ /* 0x000fc800078e000e */
[----:B------:R-:W-:Y:S02]  /*4b30*/  IMAD.X R11, R11, 0x1, R5, P2 ;  /* 0x000000010b0b7824 */ /* 0x000fe400010e0605 */
[----:B------:R-:W-:Y:S02]  /*4b40*/  IMAD.IADD R9, R61, 0x1, R15 ;  /* 0x000000013d097824 */ /* 0x000fe400078e020f */
[----:B--2---:R-:W-:-:S04]  /*4b50*/  IMAD.U32 R8, R18, 0x10000, RZ ;  /* 0x0001000012087824 */ /* 0x004fc800078e00ff */
[----:B------:R-:W-:Y:S01]  /*4b60*/  FMUL R7, R8, R49 ;  /* 0x0000003108077220 */ /* 0x000fe20000400000 */
[----:B------:R-:W-:-:S03]  /*4b70*/  LEA R8, P3, R14, R70, 0x1 ;  /* 0x000000460e087211 */ /* 0x000fc600078608ff */
[----:B------:R-:W-:Y:S01]  /*4b80*/  FFMA R7, R42, R48, R7 ;  /* 0x000000302a077223 */ /* 0x000fe20000000007 */
[----:B------:R-:W-:-:S04]  /*4b90*/  LEA.HI.X R9, R14, R71, R9, 0x1, P3 ;  /* 0x000000470e097211 */ /* 0x000fc800018f0c09 */
[----:B------:R-:W-:-:S05]  /*4ba0*/  F2FP.BF16.F32.PACK_AB R7, RZ, R7 ;  /* 0x00000007ff07723e */ /* 0x000fca00000010ff */
[----:B------:R1:W-:Y:S01]  /*4bb0*/  @P0 STG.E.U16 desc[UR50][R10.64], R7 ;  /* 0x000000070a000986 */ /* 0x0003e2000c101532 */
[----:B------:R-:W-:Y:S05]  /*4bc0*/  @!P1 BRA `(.L_x_40) ;  /* 0x0000000000049947 */ /* 0x000fea0003800000 */
[----:B------:R2:W5:Y:S02]  /*4bd0*/  LDG.E.LTC128B.U16 R18, desc[UR50][R8.64+0x2] ;  /* 0x0000023208127981 */ /* 0x000564000c1e1520 */
.L_x_40:
[----:B------:R-:W-:Y:S05]  /*4be0*/  BSYNC B1 ;  /* 0x0000000000017941 */ /* 0x000fea0003800000 */
.L_x_39:
[----:B-----5:R-:W-:Y:S01]  /*4bf0*/  IMAD.U32 R12, R18, 0x10000, RZ ;  /* 0x00010000120c7824 */ /* 0x020fe200078e00ff */
[----:B------:R-:W-:Y:S01]  /*4c00*/  ISETP.GT.AND P0, PT, R6, 0x8, PT ;  /* 0x000000080600780c */ /* 0x000fe20003f04270 */
[----:B------:R-:W-:Y:S02]  /*4c10*/  BSSY B1, `(.L_x_41) ;  /* 0x0000008000017945 */ /* 0x000fe40003800000 */
[----:B------:R-:W-:Y:S01]  /*4c20*/  FMUL R12, R12, R49 ;  /* 0x000000310c0c7220 */ /* 0x000fe20000400000 */
[----:B------:R-:W-:-:S03]  /*4c30*/  ISETP.GT.AND P2, PT, R0, RZ, P0 ;  /* 0x000000ff0000720c */ /* 0x000fc60000744270 */
[----:B------:R-:W-:-:S05]  /*4c40*/  FFMA R12, R43, R48, R12 ;  /* 0x000000302b0c7223 */ /* 0x000fca000000000c */
[----:B------:R-:W-:-:S05]  /*4c50*/  F2FP.BF16.F32.PACK_AB R12, RZ, R12 ;  /* 0x0000000cff0c723e */ /* 0x000fca00000010ff */
[----:B------:R3:W-:Y:S01]  /*4c60*/  @P1 STG.E.U16 desc[UR50][R10.64+0x2], R12 ;  /* 0x0000020c0a001986 */ /* 0x0007e2000c101532 */
[----:B------:R-:W-:Y:S05]  /*4c70*/  @!P2 BRA `(.L_x_42) ;  /* 0x000000000004a947 */ /* 0x000fea0003800000 */
[----:B------:R4:W5:Y:S02]  /*4c80*/  LDG.E.LTC128B.U16 R18, desc[UR50][R2.64+0x10] ;  /* 0x0000103202127981 */ /* 0x000964000c1e1520 */
.L_x_42:
[----:B------:R-:W-:Y:S05]  /*4c90*/  BSYNC B1 ;  /* 0x0000000000017941 */ /* 0x000fea0003800000 */
.L_x_41:
[----:B---3-5:R-:W-:Y:S01]  /*4ca0*/  IMAD.U32 R12, R18, 0x10000, RZ ;  /* 0x00010000120c7824 */ /* 0x028fe200078e00ff */
[----:B------:R-:W-:Y:S01]  /*4cb0*/  ISETP.GT.AND P1, PT, R6, 0x9, PT ;  /* 0x000000090600780c */ /* 0x000fe20003f24270 */
[----:B------:R-:W-:Y:S02]  /*4cc0*/  BSSY B1, `(.L_x_43) ;  /* 0x0000008000017945 */ /* 0x000fe40003800000 */
[----:B-1----:R-:W-:Y:S01]  /*4cd0*/  FMUL R7, R12, R49 ;  /* 0x000000310c077220 */ /* 0x002fe20000400000 */
[----:B------:R-:W-:-:S03]  /*4ce0*/  ISETP.GT.AND P3, PT, R0, RZ, P1 ;  /* 0x000000ff0000720c */ /* 0x000fc60000f64270 */
[----:B------:R-:W-:-:S05]  /*4cf0*/  FFMA R7, R44, R48, R7 ;  /* 0x000000302c077223 */ /* 0x000fca0000000007 */
[----:B------:R-:W-:-:S05]  /*4d00*/  F2FP.BF16.F32.PACK_AB R7, RZ, R7 ;  /* 0x00000007ff07723e */ /* 0x000fca00000010ff */
[----:B------:R1:W-:Y:S01]  /*4d10*/  @P2 STG.E.U16 desc[UR50][R4.64+0x10], R7 ;  /* 0x0000100704002986 */ /* 0x0003e2000c101532 */
[----:B------:R-:W-:Y:S05]  /*4d20*/  @!P3 BRA `(.L_x_44) ;  /* 0x000000000004b947 */ /* 0x000fea0003800000 */
[----:B------:R3:W5:Y:S02]  /*4d30*/  LDG.E.LTC128B.U16 R18, desc[UR50][R2.64+0x12] ;  /* 0x0000123202127981 */ /* 0x000764000c1e1520 */
.L_x_44:
[----:B------:R-:W-:Y:S05]  /*4d40*/  BSYNC B1 ;  /* 0x0000000000017941 */ /* 0x000fea0003800000 */
.L_x_43:
[----:B-----5:R-:W-:Y:S01]  /*4d50*/  IMAD.U32 R12, R18, 0x10000, RZ ;  /* 0x00010000120c7824 */ /* 0x020fe200078e00ff */
[----:B------:R-:W-:Y:S01]  /*4d60*/  ISETP.GT.AND P0, PT, R0, 0x8, P0 ;  /* 0x000000080000780c */ /* 0x000fe20000704270 */
[----:B------:R-:W-:Y:S02]  /*4d70*/  BSSY B1, `(.L_x_45) ;  /* 0x0000007000017945 */ /* 0x000fe40003800000 */
[----:B------:R-:W-:-:S04]  /*4d80*/  FMUL R12, R12, R49 ;  /* 0x000000310c0c7220 */ /* 0x000fc80000400000 */
[----:B------:R-:W-:-:S05]  /*4d90*/  FFMA R12, R45, R48, R12 ;  /* 0x000000302d0c7223 */ /* 0x000fca000000000c */
[----:B------:R-:W-:-:S05]  /*4da0*/  F2FP.BF16.F32.PACK_AB R12, RZ, R12 ;  /* 0x0000000cff0c723e */ /* 0x000fca00000010ff */
[----:B------:R0:W-:Y:S01]  /*4db0*/  @P3 STG.E.U16 desc[UR50][R4.64+0x12], R12 ;  /* 0x0000120c04003986 */ /* 0x0001e2000c101532 */
[----:B------:R-:W-:Y:S05]  /*4dc0*/  @!P0 BRA `(.L_x_46) ;  /* 0x0000000000048947 */ /* 0x000fea0003800000 */
[----:B------:R0:W5:Y:S02]  /*4dd0*/  LDG.E.LTC128B.U16 R18, desc[UR50][R8.64+0x10] ;  /* 0x0000103208127981 */ /* 0x000164000c1e1520 */
.L_x_46:
[----:B------:R-:W-:Y:S05]  /*4de0*/  BSYNC B1 ;  /* 0x0000000000017941 */ /* 0x000fea0003800000 */
.L_x_45:
[----:B0----5:R-:W-:Y:S01]  /*4df0*/  IMAD.U32 R12, R18, 0x10000, RZ ;  /* 0x00010000120c7824 */ /* 0x021fe200078e00ff */
[----:B------:R-:W-:Y:S01]  /*4e00*/  ISETP.GT.AND P1, PT, R0, 0x8, P1 ;  /* 0x000000080000780c */ /* 0x000fe20000f24270 */
[----:B------:R-:W-:Y:S02]  /*4e10*/  BSSY B1, `(.L_x_47) ;  /* 0x0000007000017945 */ /* 0x000fe40003800000 */
[----:B-1----:R-:W-:-:S04]  /*4e20*/  FMUL R7, R12, R49 ;  /* 0x000000310c077220 */ /* 0x002fc80000400000 */
[----:B------:R-:W-:-:S05]  /*4e30*/  FFMA R7, R46, R48, R7 ;  /* 0x000000302e077223 */ /* 0x000fca0000000007 */
[----:B------:R-:W-:-:S05]  /*4e40*/  F2FP.BF16.F32.PACK_AB R7, RZ, R7 ;  /* 0x00000007ff07723e */ /* 0x000fca00000010ff */
[----:B------:R0:W-:Y:S01]  /*4e50*/  @P0 STG.E.U16 desc[UR50][R10.64+0x10], R7 ;  /* 0x000010070a000986 */ /* 0x0001e2000c101532 */
[----:B------:R-:W-:Y:S05]  /*4e60*/  @!P1 BRA `(.L_x_48) ;  /* 0x0000000000049947 */ /* 0x000fea0003800000 */
[----:B------:R1:W5:Y:S02]  /*4e70*/  LDG.E.LTC128B.U16 R18, desc[UR50][R8.64+0x12] ;  /* 0x0000123208127981 */ /* 0x000364000c1e1520 */
.L_x_48:
[----:B------:R-:W-:Y:S05]  /*4e80*/  BSYNC B1 ;  /* 0x0000000000017941 */ /* 0x000fea0003800000 */
.L_x_47:
        /* <DEDUP_REMOVED lines=10> */
.L_x_50:
[----:B------:R-:W-:Y:S05]  /*4f30*/  BSYNC B1 ;  /* 0x0000000000017941 */ /* 0x000fea0003800000 */
.L_x_49:
[----:B0----5:R-:W-:Y:S01]  /*4f40*/  IMAD.U32 R12, R18, 0x10000, RZ ;  /* 0x00010000120c7824 */ /* 0x021fe200078e00ff */
        /* <DEDUP_REMOVED lines=9> */
.L_x_52:
[----:B------:R-:W-:Y:S05]  /*4fe0*/  BSYNC B1 ;  /* 0x0000000000017941 */ /* 0x000fea0003800000 */
.L_x_51:
        /* <DEDUP_REMOVED lines=9> */
.L_x_54:
[----:B------:R-:W-:Y:S05]  /*5080*/  BSYNC B1 ;  /* 0x0000000000017941 */ /* 0x000fea0003800000 */
.L_x_53:
[----:B0----5:R-:W-:Y:S01]  /*5090*/  IMAD.U32 R12, R18, 0x10000, RZ ;  /* 0x00010000120c7824 */ /* 0x021fe200078e00ff */
        /* <DEDUP_REMOVED lines=8> */
.L_x_56:
[----:B------:R-:W-:Y:S05]  /*5120*/  BSYNC B1 ;  /* 0x0000000000017941 */ /* 0x000fea0003800000 */
.L_x_55:
        /* <DEDUP_REMOVED lines=10> */
.L_x_58:
[----:B------:R-:W-:Y:S05]  /*51d0*/  BSYNC B1 ;  /* 0x0000000000017941 */ /* 0x000fea0003800000 */
.L_x_57:
        /* <DEDUP_REMOVED lines=10> */
.L_x_60:
[----:B------:R-:W-:Y:S05]  /*5280*/  BSYNC B1 ;  /* 0x0000000000017941 */ /* 0x000fea0003800000 */
.L_x_59:
        /* <DEDUP_REMOVED lines=9> */
.L_x_62:
[----:B------:R-:W-:Y:S05]  /*5320*/  BSYNC B1 ;  /* 0x0000000000017941 */ /* 0x000fea0003800000 */
.L_x_61:
        /* <DEDUP_REMOVED lines=9> */
.L_x_64:
[----:B------:R-:W-:Y:S05]  /*53c0*/  BSYNC B1 ;  /* 0x0000000000017941 */ /* 0x000fea0003800000 */
.L_x_63:
        /* <DEDUP_REMOVED lines=10> */
.L_x_66:
[----:B------:R-:W-:Y:S05]  /*5470*/  BSYNC B1 ;  /* 0x0000000000017941 */ /* 0x000fea0003800000 */
.L_x_65:
        /* <DEDUP_REMOVED lines=10> */
.L_x_68:
[----:B------:R-:W-:Y:S05]  /*5520*/  BSYNC B1 ;  /* 0x0000000000017941 */ /* 0x000fea0003800000 */
.L_x_67:
        /* <DEDUP_REMOVED lines=9> */
.L_x_70:
[----:B------:R-:W-:Y:S05]  /*55c0*/  BSYNC B1 ;  /* 0x0000000000017941 */ /* 0x000fea0003800000 */
.L_x_69:
        /* <DEDUP_REMOVED lines=9> */
.L_x_72:
[----:B------:R-:W-:Y:S05]  /*5660*/  BSYNC B1 ;  /* 0x0000000000017941 */ /* 0x000fea0003800000 */
.L_x_71:
        /* <DEDUP_REMOVED lines=10> */
.L_x_74:
[----:B------:R-:W-:Y:S05]  /*5710*/  BSYNC B1 ;  /* 0x0000000000017941 */ /* 0x000fea0003800000 */
.L_x_73:
        /* <DEDUP_REMOVED lines=10> */
.L_x_76:
[----:B------:R-:W-:Y:S05]  /*57c0*/  BSYNC B1 ;  /* 0x0000000000017941 */ /* 0x000fea0003800000 */
.L_x_75:
[----:B0--345:R-:W-:Y:S01]  /*57d0*/  IMAD.U32 R2, R18, 0x10000, RZ ;  /* 0x0001000012027824 */ /* 0x039fe200078e00ff */
        /* <DEDUP_REMOVED lines=8> */
.L_x_78:
[----:B------:R-:W-:Y:S05]  /*5860*/  BSYNC B1 ;  /* 0x0000000000017941 */ /* 0x000fea0003800000 */
.L_x_77:
[----:B0----5:R-:W-:Y:S01]  /*5870*/  IMAD.U32 R2, R18, 0x10000, RZ ;  /* 0x0001000012027824 */ /* 0x021fe200078e00ff */
[----:B------:R-:W-:Y:S01]  /*5880*/  ISETP.GT.AND P1, PT, R0, 0x8, P1 ;  /* 0x000000080000780c */ /* 0x000fe20000f24270 */
[----:B------:R-:W-:Y:S02]  /*5890*/  BSSY B1, `(.L_x_79) ;  /* 0x000000a000017945 */ /* 0x000fe40003800000 */
[----:B------:R-:W-:Y:S01]  /*58a0*/  FMUL R3, R2, R49 ;  /* 0x0000003102037220 */ /* 0x000fe20000400000 */
[----:B------:R-:W-:-:S03]  /*58b0*/  @P0 IMAD.MOV.U32 R2, RZ, RZ, R10 ;  /* 0x000000ffff020224 */ /* 0x000fc600078e000a */
[----:B------:R-:W-:-:S05]  /*58c0*/  FFMA R3, R30, R48, R3 ;  /* 0x000000301e037223 */ /* 0x000fca0000000003 */
[----:B------:R-:W-:-:S04]  /*58d0*/  F2FP.BF16.F32.PACK_AB R3, RZ, R3 ;  /* 0x00000003ff03723e */ /* 0x000fc800000010ff */
[----:B------:R-:W-:Y:S01]  /*58e0*/  PRMT R4, R3, 0x7610, R4 ;  /* 0x0000761003047816 */ /* 0x000fe20000000004 */
[----:B------:R-:W-:-:S05]  /*58f0*/  @P0 IMAD.MOV.U32 R3, RZ, RZ, R11 ;  /* 0x000000ffff030224 */ /* 0x000fca00078e000b */
[----:B------:R0:W-:Y:S01]  /*5900*/  @P0 STG.E.U16 desc[UR50][R2.64+0x50], R4 ;  /* 0x0000500402000986 */ /* 0x0001e2000c101532 */
[----:B------:R-:W-:Y:S05]  /*5910*/  @!P1 BRA `(.L_x_80) ;  /* 0x0000000000049947 */ /* 0x000fea0003800000 */
[----:B------:R4:W5:Y:S02]  /*5920*/  LDG.E.LTC128B.U16 R18, desc[UR50][R8.64+0x52] ;  /* 0x0000523208127981 */ /* 0x000964000c1e1520 */
.L_x_80:
[----:B------:R-:W-:Y:S05]  /*5930*/  BSYNC B1 ;  /* 0x0000000000017941 */ /* 0x000fea0003800000 */
.L_x_79:
[----:B------:R-:W-:Y:S05]  /*5940*/  @!P1 BRA `(.L_x_81) ;  /* 0x0000000400e09947 */ /* 0x000fea0003800000 */
[----:B-----5:R-:W-:-:S04]  /*5950*/  IMAD.U32 R18, R18, 0x10000, RZ ;  /* 0x0001000012127824 */ /* 0x020fc800078e00ff */
[----:B------:R-:W-:-:S04]  /*5960*/  FMUL R18, R18, R49 ;  /* 0x0000003112127220 */ /* 0x000fc80000400000 */
[----:B------:R-:W-:-:S05]  /*5970*/  FFMA R18, R31, R48, R18 ;  /* 0x000000301f127223 */ /* 0x000fca0000000012 */
[----:B------:R-:W-:-:S05]  /*5980*/  F2FP.BF16.F32.PACK_AB R18, RZ, R18 ;  /* 0x00000012ff12723e */ /* 0x000fca00000010ff */
[----:B------:R0:W-:Y:S01]  /*5990*/  STG.E.U16 desc[UR50][R10.64+0x52], R18 ;  /* 0x000052120a007986 */ /* 0x0001e2000c101532 */
[----:B------:R-:W-:Y:S05]  /*59a0*/  BRA `(.L_x_81) ;  /* 0x0000000400c87947 */ /* 0x000fea0003800000 */
.L_x_36:
[----:B------:R-:W-:Y:S01]  /*59b0*/  ULDC.64 UR4, c[0x0][0x5c0] ;  /* 0x0001700000047ab9 */ /* 0x000fe20000000a00 */
[----:B------:R-:W-:Y:S01]  /*59c0*/  ISETP.GT.AND P3, PT, R6, 0x1, PT ;  /* 0x000000010600780c */ /* 0x000fe20003f64270 */
[-C--:B------:R-:W-:Y:S01]  /*59d0*/  FMUL R40, R40, R48.reuse ;  /* 0x0000003028287220 */ /* 0x080fe20000400000 */
[----:B------:R-:W-:Y:S01]  /*59e0*/  LEA R2, P1, R60, UR4, 0x1 ;  /* 0x000000043c027c11 */ /* 0x000fe2000f8208ff */
[-C--:B------:R-:W-:Y:S01]  /*59f0*/  FMUL R41, R41, R48.reuse ;  /* 0x0000003029297220 */ /* 0x080fe20000400000 */
[----:B------:R-:W-:Y:S01]  /*5a00*/  SHF.L.U64.HI R65, R64, 0x4, R65 ;  /* 0x0000000440417819 */ /* 0x000fe20000010241 */
[-C--:B------:R-:W-:Y:S01]  /*5a10*/  FMUL R42, R42, R48.reuse ;  /* 0x000000302a2a7220 */ /* 0x080fe20000400000 */
[----:B------:R-:W-:Y:S01]  /*5a20*/  LEA.HI.X R3, R60, UR5, R5, 0x1, P1 ;  /* 0x000000053c037c11 */ /* 0x000fe200088f0c05 */
[-C--:B------:R-:W-:Y:S01]  /*5a30*/  FMUL R43, R43, R48.reuse ;  /* 0x000000302b2b7220 */ /* 0x080fe20000400000 */
[----:B------:R-:W-:Y:S01]  /*5a40*/  ISETP.GT.AND P1, PT, R0, RZ, P3 ;  /* 0x000000ff0000720c */ /* 0x000fe20001f24270 */
[----:B------:R-:W-:Y:S01]  /*5a50*/  FMUL R44, R44, R48 ;  /* 0x000000302c2c7220 */ /* 0x000fe20000400000 */
[----:B------:R-:W-:Y:S01]  /*5a60*/  F2FP.BF16.F32.PACK_AB R40, RZ, R40 ;  /* 0x00000028ff28723e */ /* 0x000fe200000010ff */
[-C--:B------:R-:W-:Y:S01]  /*5a70*/  FMUL R45, R45, R48.reuse ;  /* 0x000000302d2d7220 */ /* 0x080fe20000400000 */
[----:B------:R-:W-:Y:S01]  /*5a80*/  F2FP.BF16.F32.PACK_AB R41, RZ, R41 ;  /* 0x00000029ff29723e */ /* 0x000fe200000010ff */
[----:B------:R-:W-:Y:S01]  /*5a90*/  FMUL R46, R46, R48 ;  /* 0x000000302e2e7220 */ /* 0x000fe20000400000 */
[----:B------:R-:W-:Y:S01]  /*5aa0*/  LEA R4, P4, R64, R2, 0x4 ;  /* 0x0000000240047211 */ /* 0x000fe200078820ff */
[----:B------:R-:W-:Y:S01]  /*5ab0*/  @P2 STG.E.U16 desc[UR50][R2.64], R40 ;  /* 0x0000002802002986 */ /* 0x000fe2000c101532 */
[----:B------:R-:W-:Y:S01]  /*5ac0*/  ISETP.GT.AND P2, PT, R6, 0x8, PT ;  /* 0x000000080600780c */ /* 0x000fe20003f44270 */
[-C--:B------:R-:W-:Y:S01]  /*5ad0*/  FMUL R47, R47, R48.reuse ;  /* 0x000000302f2f7220 */ /* 0x080fe20000400000 */
[C---:B------:R-:W-:Y:S01]  /*5ae0*/  ISETP.GT.AND P3, PT, R0.reuse, 0x8, P3 ;  /* 0x000000080000780c */ /* 0x040fe20001f64270 */
[----:B------:R-:W-:Y:S01]  /*5af0*/  IMAD.X R5, R65, 0x1, R3, P4 ;  /* 0x0000000141057824 */ /* 0x000fe200020e0603 */
[C---:B------:R-:W-:Y:S01]  /*5b00*/  ISETP.GT.AND P5, PT, R0.reuse, RZ, P2 ;  /* 0x000000ff0000720c */ /* 0x040fe200017a4270 */
[----:B------:R-:W-:Y:S01]  /*5b10*/  @P1 STG.E.U16 desc[UR50][R2.64+0x2], R41 ;  /* 0x0000022902001986 */ /* 0x000fe2000c101532 */
[----:B------:R-:W-:Y:S01]  /*5b20*/  ISETP.GT.AND P1, PT, R0, 0x8, P0 ;  /* 0x000000080000780c */ /* 0x000fe20000724270 */
[-C--:B------:R-:W-:Y:S01]  /*5b30*/  FMUL R32, R32, R48.reuse ;  /* 0x0000003020207220 */ /* 0x080fe20000400000 */
[----:B------:R-:W-:Y:S01]  /*5b40*/  ISETP.GT.AND P0, PT, R6, 0x9, PT ;  /* 0x000000090600780c */ /* 0x000fe20003f04270 */
[----:B------:R-:W-:Y:S01]  /*5b50*/  FMUL R33, R33, R48 ;  /* 0x0000003021217220 */ /* 0x000fe20000400000 */
[----:B------:R-:W-:Y:S01]  /*5b60*/  F2FP.BF16.F32.PACK_AB R42, RZ, R42 ;  /* 0x0000002aff2a723e */ /* 0x000fe200000010ff */
[-C--:B------:R-:W-:Y:S01]  /*5b70*/  FMUL R34, R34, R48.reuse ;  /* 0x0000003022227220 */ /* 0x080fe20000400000 */
[----:B------:R-:W-:Y:S01]  /*5b80*/  ISETP.GT.AND P4, PT, R0, RZ, P0 ;  /* 0x000000ff0000720c */ /* 0x000fe20000784270 */
[-C--:B------:R-:W-:Y:S01]  /*5b90*/  FMUL R35, R35, R48.reuse ;  /* 0x0000003023237220 */ /* 0x080fe20000400000 */
[----:B------:R-:W-:Y:S01]  /*5ba0*/  F2FP.BF16.F32.PACK_AB R43, RZ, R43 ;  /* 0x0000002bff2b723e */ /* 0x000fe200000010ff */
[----:B------:R-:W-:Y:S01]  /*5bb0*/  FMUL R36, R36, R48 ;  /* 0x0000003024247220 */ /* 0x000fe20000400000 */
[----:B------:R-:W-:Y:S01]  /*5bc0*/  F2FP.BF16.F32.PACK_AB R44, RZ, R44 ;  /* 0x0000002cff2c723e */ /* 0x000fe200000010ff */
[-C--:B------:R-:W-:Y:S01]  /*5bd0*/  FMUL R37, R37, R48.reuse ;  /* 0x0000003025257220 */ /* 0x080fe20000400000 */
[----:B------:R-:W-:Y:S01]  /*5be0*/  F2FP.BF16.F32.PACK_AB R45, RZ, R45 ;  /* 0x0000002dff2d723e */ /* 0x000fe200000010ff */
[----:B------:R-:W-:Y:S01]  /*5bf0*/  @P1 STG.E.U16 desc[UR50][R4.64], R42 ;  /* 0x0000002a04001986 */ /* 0x000fe2000c101532 */
[----:B------:R-:W-:Y:S01]  /*5c00*/  ISETP.GT.AND P1, PT, R0, 0x8, P2 ;  /* 0x000000080000780c */ /* 0x000fe20001724270 */
[-C--:B------:R-:W-:Y:S01]  /*5c10*/  FMUL R38, R38, R48.reuse ;  /* 0x0000003026267220 */ /* 0x080fe20000400000 */
[----:B------:R-:W-:Y:S01]  /*5c20*/  ISETP.GT.AND P2, PT, R6, 0x10, PT ;  /* 0x000000100600780c */ /* 0x000fe20003f44270 */
[----:B------:R-:W-:Y:S01]  /*5c30*/  @P3 STG.E.U16 desc[UR50][R4.64+0x2], R43 ;  /* 0x0000022b04003986 */ /* 0x000fe2000c101532 */
[----:B------:R-:W-:Y:S01]  /*5c40*/  ISETP.GT.AND P3, PT, R0, 0x8, P0 ;  /* 0x000000080000780c */ /* 0x000fe20000764270 */
[-C--:B------:R-:W-:Y:S01]  /*5c50*/  FMUL R39, R39, R48.reuse ;  /* 0x0000003027277220 */ /* 0x080fe20000400000 */
[----:B------:R-:W-:Y:S01]  /*5c60*/  ISETP.GT.AND P0, PT, R6, 0x11, PT ;  /* 0x000000110600780c */ /* 0x000fe20003f04270 */
[----:B------:R-:W-:Y:S01]  /*5c70*/  @P5 STG.E.U16 desc[UR50][R2.64+0x10], R44 ;  /* 0x0000102c02005986 */ /* 0x000fe2000c101532 */
[----:B------:R-:W-:Y:S01]  /*5c80*/  ISETP.GT.AND P5, PT, R0, RZ, P2 ;  /* 0x000000ff0000720c */ /* 0x000fe200017a4270 */
[----:B------:R-:W-:Y:S01]  /*5c90*/  FMUL R24, R24, R48 ;  /* 0x0000003018187220 */ /* 0x000fe20000400000 */
[----:B------:R-:W-:Y:S01]  /*5ca0*/  F2FP.BF16.F32.PACK_AB R46, RZ, R46 ;  /* 0x0000002eff2e723e */ /* 0x000fe200000010ff */
[----:B------:R-:W-:Y:S01]  /*5cb0*/  @P4 STG.E.U16 desc[UR50][R2.64+0x12], R45 ;  /* 0x0000122d02004986 */ /* 0x000fe2000c101532 */
[----:B------:R-:W-:Y:S01]  /*5cc0*/  ISETP.GT.AND P4, PT, R0, RZ, P0 ;  /* 0x000000ff0000720c */ /* 0x000fe20000784270 */
[----:B------:R-:W-:Y:S01]  /*5cd0*/  FMUL R25, R25, R48 ;  /* 0x0000003019197220 */ /* 0x000fe20000400000 */
[----:B------:R-:W-:Y:S01]  /*5ce0*/  F2FP.BF16.F32.PACK_AB R47, RZ, R47 ;  /* 0x0000002fff2f723e */ /* 0x000fe200000010ff */
[----:B------:R-:W-:Y:S01]  /*5cf0*/  @P1 STG.E.U16 desc[UR50][R4.64+0x10], R46 ;  /* 0x0000102e04001986 */ /* 0x000fe2000c101532 */
[----:B------:R-:W-:Y:S01]  /*5d00*/  F2FP.BF16.F32.PACK_AB R32, RZ, R32 ;  /* 0x00000020ff20723e */ /* 0x000fe200000010ff */
[-C--:B------:R-:W-:Y:S01]  /*5d10*/  FMUL R26, R26, R48.reuse ;  /* 0x000000301a1a7220 */ /* 0x080fe20000400000 */
[----:B------:R-:W-:Y:S01]  /*5d20*/  F2FP.BF16.F32.PACK_AB R33, RZ, R33 ;  /* 0x00000021ff21723e */ /* 0x000fe200000010ff */
[----:B------:R-:W-:Y:S01]  /*5d30*/  @P3 STG.E.U16 desc[UR50][R4.64+0x12], R47 ;  /* 0x0000122f04003986 */ /* 0x000fe2000c101532 */
[C---:B------:R-:W-:Y:S01]  /*5d40*/  ISETP.GT.AND P2, PT, R0.reuse, 0x8, P2 ;  /* 0x000000080000780c */ /* 0x040fe20001744270 */
[-C--:B------:R-:W-:Y:S01]  /*5d50*/  FMUL R27, R27, R48.reuse ;  /* 0x000000301b1b7220 */ /* 0x080fe20000400000 */
[----:B------:R-:W-:Y:S01]  /*5d60*/  ISETP.GT.AND P0, PT, R0, 0x8, P0 ;  /* 0x000000080000780c */ /* 0x000fe20000704270 */
[----:B------:R-:W-:Y:S01]  /*5d70*/  @P5 STG.E.U16 desc[UR50][R2.64+0x20], R32 ;  /* 0x0000202002005986 */ /* 0x000fe2000c101532 */
[----:B------:R-:W-:Y:S01]  /*5d80*/  ISETP.GT.AND P5, PT, R6, 0x18, PT ;  /* 0x000000180600780c */ /* 0x000fe20003fa4270 */
[----:B------:R-:W-:Y:S01]  /*5d90*/  FMUL R28, R28, R48 ;  /* 0x000000301c1c7220 */ /* 0x000fe20000400000 */
[----:B------:R-:W-:Y:S01]  /*5da0*/  F2FP.BF16.F32.PACK_AB R34, RZ, R34 ;  /* 0x00000022ff22723e */ /* 0x000fe200000010ff */
[----:B------:R-:W-:Y:S01]  /*5db0*/  @P4 STG.E.U16 desc[UR50][R2.64+0x22], R33 ;  /* 0x0000222102004986 */ /* 0x000fe2000c101532 */
[----:B------:R-:W-:Y:S01]  /*5dc0*/  ISETP.GT.AND P4, PT, R6, 0x19, PT ;  /* 0x000000190600780c */ /* 0x000fe20003f84270 */
[-C--:B------:R-:W-:Y:S01]  /*5dd0*/  FMUL R29, R29, R48.reuse ;  /* 0x000000301d1d7220 */ /* 0x080fe20000400000 */
[----:B------:R-:W-:Y:S01]  /*5de0*/  ISETP.GT.AND P1, PT, R0, RZ, P5 ;  /* 0x000000ff0000720c */ /* 0x000fe20002f24270 */
[-C--:B------:R-:W-:Y:S01]  /*5df0*/  FMUL R30, R30, R48.reuse ;  /* 0x000000301e1e7220 */ /* 0x080fe20000400000 */
[----:B------:R-:W-:Y:S01]  /*5e00*/  ISETP.GT.AND P6, PT, R0, RZ, P4 ;  /* 0x000000ff0000720c */ /* 0x000fe200027c4270 */
[----:B------:R-:W-:Y:S01]  /*5e10*/  @P2 STG.E.U16 desc[UR50][R4.64+0x20], R34 ;  /* 0x0000202204002986 */ /* 0x000fe2000c101532 */
[----:B------:R-:W-:Y:S01]  /*5e20*/  F2FP.BF16.F32.PACK_AB R35, RZ, R35 ;  /* 0x00000023ff23723e */ /* 0x000fe200000010ff */
[----:B------:R-:W-:Y:S01]  /*5e30*/  FMUL R31, R31, R48 ;  /* 0x000000301f1f7220 */ /* 0x000fe20000400000 */
[----:B------:R-:W-:-:S02]  /*5e40*/  F2FP.BF16.F32.PACK_AB R36, RZ, R36 ;  /* 0x00000024ff24723e */ /* 0x000fc400000010ff */
[----:B------:R-:W-:Y:S01]  /*5e50*/  F2FP.BF16.F32.PACK_AB R37, RZ, R37 ;  /* 0x00000025ff25723e */ /* 0x000fe200000010ff */
[----:B------:R-:W-:Y:S01]  /*5e60*/  @P0 STG.E.U16 desc[UR50][R4.64+0x22], R35 ;  /* 0x0000222304000986 */ /* 0x000fe2000c101532 */
[----:B------:R-:W-:Y:S02]  /*5e70*/  ISETP.GT.AND P5, PT, R0, 0x8, P5 ;  /* 0x000000080000780c */ /* 0x000fe40002fa4270 */
[----:B------:R-:W-:Y:S01]  /*5e80*/  ISETP.GT.AND P3, PT, R6, 0x20, PT ;  /* 0x000000200600780c */ /* 0x000fe20003f64270 */
[----:B------:R-:W-:Y:S01]  /*5e90*/  @P1 STG.E.U16 desc[UR50][R2.64+0x30], R36 ;  /* 0x0000302402001986 */ /* 0x000fe2000c101532 */
[C---:B------:R-:W-:Y:S02]  /*5ea0*/  ISETP.GT.AND P4, PT, R0.reuse, 0x8, P4 ;  /* 0x000000080000780c */ /* 0x040fe40002784270 */
[----:B------:R-:W-:Y:S01]  /*5eb0*/  F2FP.BF16.F32.PACK_AB R38, RZ, R38 ;  /* 0x00000026ff26723e */ /* 0x000fe200000010ff */
[----:B------:R-:W-:Y:S01]  /*5ec0*/  @P6 STG.E.U16 desc[UR50][R2.64+0x32], R37 ;  /* 0x0000322502006986 */ /* 0x000fe2000c101532 */
[----:B------:R-:W-:-:S02]  /*5ed0*/  ISETP.GT.AND P6, PT, R0, RZ, P3 ;  /* 0x000000ff0000720c */ /* 0x000fc40001fc4270 */
[----:B------:R-:W-:Y:S02]  /*5ee0*/  F2FP.BF16.F32.PACK_AB R39, RZ, R39 ;  /* 0x00000027ff27723e */ /* 0x000fe400000010ff */
[C---:B------:R-:W-:Y:S01]  /*5ef0*/  ISETP.GT.AND P2, PT, R6.reuse, 0x21, PT ;  /* 0x000000210600780c */ /* 0x040fe20003f44270 */
[----:B------:R-:W-:Y:S01]  /*5f00*/  @P5 STG.E.U16 desc[UR50][R4.64+0x30], R38 ;  /* 0x0000302604005986 */ /* 0x000fe2000c101532 */
[----:B------:R-:W-:Y:S02]  /*5f10*/  F2FP.BF16.F32.PACK_AB R24, RZ, R24 ;  /* 0x00000018ff18723e */ /* 0x000fe400000010ff */
[C---:B------:R-:W-:Y:S01]  /*5f20*/  ISETP.GT.AND P1, PT, R6.reuse, 0x28, PT ;  /* 0x000000280600780c */ /* 0x040fe20003f24270 */
[----:B------:R-:W-:Y:S01]  /*5f30*/  @P4 STG.E.U16 desc[UR50][R4.64+0x32], R39 ;  /* 0x0000322704004986 */ /* 0x000fe2000c101532 */
[----:B------:R-:W-:Y:S02]  /*5f40*/  ISETP.GT.AND P0, PT, R6, 0x29, PT ;  /* 0x000000290600780c */ /* 0x000fe40003f04270 */
[C---:B------:R-:W-:Y:S01]  /*5f50*/  ISETP.GT.AND P4, PT, R0.reuse, RZ, P2 ;  /* 0x000000ff0000720c */ /* 0x040fe20001784270 */
[----:B------:R-:W-:Y:S01]  /*5f60*/  @P6 STG.E.U16 desc[UR50][R2.64+0x40], R24 ;  /* 0x0000401802006986 */ /* 0x000fe2000c101532 */
[----:B------:R-:W-:-:S02]  /*5f70*/  ISETP.GT.AND P3, PT, R0, 0x8, P3 ;  /* 0x000000080000780c */ /* 0x000fc40001f64270 */
[C---:B------:R-:W-:Y:S02]  /*5f80*/  ISETP.GT.AND P2, PT, R0.reuse, 0x8, P2 ;  /* 0x000000080000780c */ /* 0x040fe40001744270 */
[C---:B------:R-:W-:Y:S02]  /*5f90*/  ISETP.GT.AND P5, PT, R0.reuse, RZ, P1 ;  /* 0x000000ff0000720c */ /* 0x040fe40000fa4270 */
[C---:B------:R-:W-:Y:S02]  /*5fa0*/  ISETP.GT.AND P6, PT, R0.reuse, RZ, P0 ;  /* 0x000000ff0000720c */ /* 0x040fe400007c4270 */
[----:B------:R-:W-:Y:S02]  /*5fb0*/  ISETP.GT.AND P1, PT, R0, 0x8, P1 ;  /* 0x000000080000780c */ /* 0x000fe40000f24270 */
[----:B------:R-:W-:Y:S02]  /*5fc0*/  F2FP.BF16.F32.PACK_AB R25, RZ, R25 ;  /* 0x00000019ff19723e */ /* 0x000fe400000010ff */
[----:B------:R-:W-:-:S02]  /*5fd0*/  F2FP.BF16.F32.PACK_AB R26, RZ, R26 ;  /* 0x0000001aff1a723e */ /* 0x000fc400000010ff */
[----:B------:R-:W-:Y:S01]  /*5fe0*/  F2FP.BF16.F32.PACK_AB R27, RZ, R27 ;  /* 0x0000001bff1b723e */ /* 0x000fe200000010ff */
[----:B------:R-:W-:Y:S01]  /*5ff0*/  @P4 STG.E.U16 desc[UR50][R2.64+0x42], R25 ;  /* 0x0000421902004986 */ /* 0x000fe2000c101532 */
[----:B------:R-:W-:Y:S02]  /*6000*/  ISETP.GT.AND P0, PT, R0, 0x8, P0 ;  /* 0x000000080000780c */ /* 0x000fe40000704270 */
[----:B------:R-:W-:Y:S01]  /*6010*/  F2FP.BF16.F32.PACK_AB R28, RZ, R28 ;  /* 0x0000001cff1c723e */ /* 0x000fe200000010ff */
[----:B------:R-:W-:Y:S01]  /*6020*/  @P3 STG.E.U16 desc[UR50][R4.64+0x40], R26 ;  /* 0x0000401a04003986 */ /* 0x000fe2000c101532 */
[----:B------:R-:W-:Y:S02]  /*6030*/  F2FP.BF16.F32.PACK_AB R29, RZ, R29 ;  /* 0x0000001dff1d723e */ /* 0x000fe400000010ff */
[----:B------:R-:W-:Y:S01]  /*6040*/  F2FP.BF16.F32.PACK_AB R30, RZ, R30 ;  /* 0x0000001eff1e723e */ /* 0x000fe200000010ff */
[----:B------:R-:W-:Y:S01]  /*6050*/  @P2 STG.E.U16 desc[UR50][R4.64+0x42], R27 ;  /* 0x0000421b04002986 */ /* 0x000fe2000c101532 */
[----:B------:R-:W-:-:S03]  /*6060*/  F2FP.BF16.F32.PACK_AB R31, RZ, R31 ;  /* 0x0000001fff1f723e */ /* 0x000fc600000010ff */
[----:B------:R-:W-:Y:S04]  /*6070*/  @P5 STG.E.U16 desc[UR50][R2.64+0x50], R28 ;  /* 0x0000501c02005986 */ /* 0x000fe8000c101532 */
[----:B------:R0:W-:Y:S02]  /*6080*/  @P6 STG.E.U16 desc[UR50][R2.64+0x52], R29 ;  /* 0x0000521d02006986 */ /* 0x0001e4000c101532 */
[----:B0-----:R-:W-:Y:S02]  /*6090*/  @P1 IMAD.MOV.U32 R2, RZ, RZ, R4 ;  /* 0x000000ffff021224 */ /* 0x001fe400078e0004 */
[----:B------:R-:W-:-:S05]  /*60a0*/  @P1 IMAD.MOV.U32 R3, RZ, RZ, R5 ;  /* 0x000000ffff031224 */ /* 0x000fca00078e0005 */
[----:B------:R0:W-:Y:S04]  /*60b0*/  @P1 STG.E.U16 desc[UR50][R2.64+0x50], R30 ;  /* 0x0000501e02001986 */ /* 0x0001e8000c101532 */
[----:B------:R0:W-:Y:S02]  /*60c0*/  @P0 STG.E.U16 desc[UR50][R4.64+0x52], R31 ;  /* 0x0000521f04000986 */ /* 0x0001e4000c101532 */
.L_x_81:
[----:B------:R-:W-:Y:S05]  /*60d0*/  BSYNC B0 ;  /* 0x0000000000007941 */ /* 0x000fea0003800000 */
.L_x_35:
[----:B0-----:R-:W-:Y:S01]  /*60e0*/  IMAD.U32 R2, RZ, RZ, UR54 ;  /* 0x00000036ff027e24 */ /* 0x001fe2000f8e00ff */
[----:B------:R-:W-:Y:S01]  /*60f0*/  ULDC.64 UR4, c[0x0][0x650] ;  /* 0x0001940000047ab9 */ /* 0x000fe20000000a00 */
[----:B------:R-:W-:Y:S01]  /*6100*/  IMAD.U32 R0, RZ, RZ, UR37 ;  /* 0x00000025ff007e24 */ /* 0x000fe2000f8e00ff */
[----:B------:R0:W-:Y:S01]  /*6110*/  SYNCS.ARRIVE.TRANS64.A1T0 RZ, [R56+UR43], RZ ;  /* 0x000000ff38ff79a7 */ /* 0x0001e2000810002b */
[----:B------:R-:W-:Y:S01]  /*6120*/  IMAD.U32 R3, RZ, RZ, UR55 ;  /* 0x00000037ff037e24 */ /* 0x000fe2000f8e00ff */
[C---:B------:R-:W-:Y:S01]  /*6130*/  LEA R16, P0, R2.reuse, R16, 0x1 ;  /* 0x0000001002107211 */ /* 0x040fe200078008ff */
[----:B-----5:R-:W-:Y:S02]  /*6140*/  IMAD.MOV.U32 R18, RZ, RZ, -0x1 ;  /* 0xffffffffff127424 */ /* 0x020fe400078e00ff */
[----:B------:R-:W-:Y:S01]  /*6150*/  IMAD.MOV.U32 R19, RZ, RZ, -0x1 ;  /* 0xffffffffff137424 */ /* 0x000fe200078e00ff */
[----:B------:R-:W-:Y:S01]  /*6160*/  LEA.HI.X R17, R2, R17, R0, 0x1, P0 ;  /* 0x0000001102117211 */ /* 0x000fe200000f0c00 */
[----:B------:R-:W-:Y:S01]  /*6170*/  IMAD.MOV.U32 R2, RZ, RZ, -0x1 ;  /* 0xffffffffff027424 */ /* 0x000fe200078e00ff */
[----:B------:R-:W-:-:S02]  /*6180*/  ISETP.GE.U32.AND P0, PT, R16, UR4, PT ;  /* 0x0000000410007c0c */ /* 0x000fc4000bf06070 */
[----:B------:R-:W-:Y:S02]  /*6190*/  PRMT R0, RZ, 0x7610, R0 ;  /* 0x00007610ff007816 */ /* 0x000fe40000000000 */
[----:B------:R-:W-:-:S13]  /*61a0*/  ISETP.GE.U32.AND.EX P0, PT, R17, UR5, PT, P0 ;  /* 0x0000000511007c0c */ /* 0x000fda000bf06100 */
[----:B0-----:R-:W-:Y:S05]  /*61b0*/  @P0 BRA `(.L_x_82) ;  /* 0x00000004008c0947 */ /* 0x001fea0003800000 */
[----:B------:R-:W0:Y:S01]  /*61c0*/  S2UR UR6, SR_CTAID.X ;  /* 0x00000000000679c3 */ /* 0x000e220000002500 */
[----:B------:R-:W-:Y:S01]  /*61d0*/  ULDC.64 UR4, c[0x0][0x628] ;  /* 0x00018a0000047ab9 */ /* 0x000fe20000000a00 */
[----:B------:R-:W-:Y:S01]  /*61e0*/  ULDC UR7, c[0x0][0x150] ;  /* 0x0000540000077ab9 */ /* 0x000fe20000000800 */
[----:B------:R-:W-:Y:S01]  /*61f0*/  ISETP.NE.U32.AND P0, PT, RZ, UR4, PT ;  /* 0x00000004ff007c0c */ /* 0x000fe2000bf05070 */
[----:B------:R-:W-:Y:S01]  /*6200*/  ULDC UR15, c[0x0][0x630] ;  /* 0x00018c00000f7ab9 */ /* 0x000fe20000000800 */
[C---:B------:R-:W-:Y:S01]  /*6210*/  R2UR UR16, R16.reuse ;  /* 0x00000000101072ca */ /* 0x040fe200000e0000 */
[----:B------:R-:W-:Y:S01]  /*6220*/  ULDC UR18, c[0x0][0x154] ;  /* 0x0000550000127ab9 */ /* 0x000fe20000000800 */
[----:B------:R-:W-:Y:S01]  /*6230*/  ISETP.NE.AND.EX P0, PT, RZ, UR5, PT, P0 ;  /* 0x00000005ff007c0c */ /* 0x000fe2000bf05300 */
[----:B------:R-:W1:Y:S01]  /*6240*/  S2UR UR20, SR_CTAID.Y ;  /* 0x00000000001479c3 */ /* 0x000e620000002600 */
[----:B------:R-:W-:Y:S02]  /*6250*/  R2UR UR17, R17 ;  /* 0x00000000111172ca */ /* 0x000fe400000e0000 */
[----:B------:R-:W-:-:S02]  /*6260*/  R2UR UR12, R16 ;  /* 0x00000000100c72ca */ /* 0x000fc400000e0000 */
[----:B------:R-:W-:Y:S02]  /*6270*/  R2UR UR13, R17 ;  /* 0x00000000110d72ca */ /* 0x000fe400000e0000 */
[----:B0-----:R-:W-:-:S05]  /*6280*/  I2FP.F32.U32 R0, UR6 ;  /* 0x0000000600007c45 */ /* 0x001fca0008201000 */
[----:B------:R-:W-:-:S04]  /*6290*/  FMUL R0, R0, UR7 ;  /* 0x0000000700007c20 */ /* 0x000fc80008400000 */
[----:B------:R0:W0:Y:S01]  /*62a0*/  F2I.U32.TRUNC.NTZ R2, R0 ;  /* 0x0000000000027305 */ /* 0x000022000020f000 */
[----:B-1----:R-:W-:Y:S05]  /*62b0*/  @!P0 BRA `(.L_x_83) ;  /* 0x0000000000308947 */ /* 0x002fea0003800000 */
        /* <DEDUP_REMOVED lines=12> */
.L_x_83:
[----:B------:R-:W-:Y:S01]  /*6380*/  USHF.R.U64 UR12, UR12, UR15, UR13 ;  /* 0x0000000f0c0c7299 */ /* 0x000fe2000800120d */
[----:B0-----:R-:W-:Y:S01]  /*6390*/  I2FP.F32.U32 R0, UR20 ;  /* 0x0000001400007c45 */ /* 0x001fe20008201000 */
[----:B------:R-:W-:Y:S02]  /*63a0*/  USHF.R.U32.HI UR4, URZ, UR15, UR13 ;  /* 0x0000000f3f047299 */ /* 0x000fe4000801160d */
[----:B------:R-:W-:Y:S02]  /*63b0*/  UIADD3 UR7, UP0, URZ, -UR12, URZ ;  /* 0x8000000c3f077290 */ /* 0x000fe4000ff1e03f */
[----:B------:R-:W-:Y:S01]  /*63c0*/  FMUL R0, R0, UR18 ;  /* 0x0000001200007c20 */ /* 0x000fe20008400000 */
[----:B------:R-:W-:Y:S01]  /*63d0*/  ULDC.64 UR10, c[0x0][0x620] ;  /* 0x00018800000a7ab9 */ /* 0x000fe20000000a00 */
[----:B------:R-:W-:Y:S01]  /*63e0*/  UIADD3.X UR4, URZ, ~UR4, URZ, UP0, !UPT ;  /* 0x800000043f047290 */ /* 0x000fe200087fe43f */
[----:B------:R-:W-:Y:S01]  /*63f0*/  UMOV UR8, UR16 ;  /* 0x0000001000087c82 */ /* 0x000fe20008000000 */
[----:B------:R-:W-:-:S02]  /*6400*/  UMOV UR9, UR17 ;  /* 0x0000001100097c82 */ /* 0x000fc40008000000 */
[----:B------:R-:W0:Y:S01]  /*6410*/  F2I.U32.TRUNC.NTZ R0, R0 ;  /* 0x0000000000007305 */ /* 0x000e22000020f000 */
[----:B------:R-:W-:Y:S01]  /*6420*/  UIMAD UR4, UR4, UR10, URZ ;  /* 0x0000000a040472a4 */ /* 0x000fe2000f8e023f */
[----:B------:R-:W-:Y:S01]  /*6430*/  R2UR UR17, R2 ;  /* 0x00000000021172ca */ /* 0x000fe200000e0000 */
[----:B------:R-:W-:Y:S02]  /*6440*/  UIMAD.WIDE.U32 UR8, UR7, UR10, UR8 ;  /* 0x0000000a070872a5 */ /* 0x000fe4000f8e0008 */
[----:B------:R-:W-:Y:S01]  /*6450*/  UIMAD UR7, UR7, UR11, UR4 ;  /* 0x0000000b070772a4 */ /* 0x000fe2000f8e0204 */
[----:B------:R-:W-:Y:S01]  /*6460*/  ULDC UR23, c[0x0][0x658] ;  /* 0x0001960000177ab9 */ /* 0x000fe20000000800 */
[----:B------:R-:W-:Y:S02]  /*6470*/  UMOV UR15, 0xffffffff ;  /* 0xffffffff000f7882 */ /* 0x000fe40000000000 */
[----:B------:R-:W-:Y:S01]  /*6480*/  UIADD3 UR7, UR9, UR7, URZ ;  /* 0x0000000709077290 */ /* 0x000fe2000fffe03f */
[----:B------:R-:W-:Y:S01]  /*6490*/  ULDC UR10, c[0x0][0x618] ;  /* 0x00018600000a7ab9 */ /* 0x000fe20000000800 */
[----:B------:R-:W-:Y:S01]  /*64a0*/  ULDC.64 UR4, c[0x0][0x640] ;  /* 0x0001900000047ab9 */ /* 0x000fe20000000a00 */
[----:B------:R-:W-:Y:S01]  /*64b0*/  USHF.L.U32 UR19, UR15, UR23, URZ ;  /* 0x000000170f137299 */ /* 0x000fe2000800063f */
[----:B------:R-:W-:Y:S01]  /*64c0*/  ISETP.NE.U32.AND P0, PT, RZ, UR4, PT ;  /* 0x00000004ff007c0c */ /* 0x000fe2000bf05070 */
[----:B------:R-:W-:Y:S01]  /*64d0*/  USHF.R.U64 UR15, UR8, UR10, UR7 ;  /* 0x0000000a080f7299 */ /* 0x000fe20008001207 */
[----:B0-----:R-:W-:Y:S01]  /*64e0*/  R2UR UR11, R0 ;  /* 0x00000000000b72ca */ /* 0x001fe200000e0000 */
[----:B------:R-:W-:Y:S01]  /*64f0*/  USHF.R.U32.HI UR7, URZ, UR10, UR7 ;  /* 0x0000000a3f077299 */ /* 0x000fe20008011607 */
[----:B------:R-:W-:Y:S01]  /*6500*/  ISETP.NE.AND.EX P0, PT, RZ, UR5, PT, P0 ;  /* 0x00000005ff007c0c */ /* 0x000fe2000bf05300 */
[----:B------:R-:W-:Y:S01]  /*6510*/  ULDC UR22, c[0x0][0x608] ;  /* 0x0001820000167ab9 */ /* 0x000fe20000000800 */
[----:B------:R-:W-:-:S02]  /*6520*/  UIADD3 UR8, -UR17, URZ, URZ ;  /* 0x0000003f11087290 */ /* 0x000fc4000fffe13f */
[----:B------:R-:W-:Y:S02]  /*6530*/  USHF.R.U64 UR18, UR15, UR22, UR7 ;  /* 0x000000160f127299 */ /* 0x000fe40008001207 */
[----:B------:R-:W-:Y:S01]  /*6540*/  USHF.R.U32.HI UR7, URZ, UR22, UR7 ;  /* 0x000000163f077299 */ /* 0x000fe20008011607 */
[----:B------:R-:W-:Y:S01]  /*6550*/  UMOV UR16, 0x1 ;  /* 0x0000000100107882 */ /* 0x000fe20000000000 */
[----:B------:R-:W-:Y:S02]  /*6560*/  ULDC UR21, c[0x0][0x144] ;  /* 0x0000510000157ab9 */ /* 0x000fe40000000800 */
[----:B------:R-:W-:Y:S01]  /*6570*/  USHF.R.U64 UR17, UR18, UR23, UR7 ;  /* 0x0000001712117299 */ /* 0x000fe20008001207 */
[----:B------:R-:W-:Y:S01]  /*6580*/  ULDC UR13, c[0x0][0x600] ;  /* 0x00018000000d7ab9 */ /* 0x000fe20000000800 */
[----:B------:R-:W-:Y:S02]  /*6590*/  UIADD3 UR22, -UR11, URZ, URZ ;  /* 0x0000003f0b167290 */ /* 0x000fe4000fffe13f */
[----:B------:R-:W-:-:S02]  /*65a0*/  USHF.L.U32 UR16, UR16, UR23, URZ ;  /* 0x0000001710107299 */ /* 0x000fc4000800063f */
[----:B------:R-:W-:Y:S02]  /*65b0*/  USHF.R.U32.HI UR11, URZ, UR23, UR7 ;  /* 0x000000173f0b7299 */ /* 0x000fe40008011607 */
[----:B------:R-:W-:Y:S02]  /*65c0*/  UIADD3 UR14, UR13, -0x1, URZ ;  /* 0xffffffff0d0e7890 */ /* 0x000fe4000fffe03f */
[----:B------:R-:W-:Y:S02]  /*65d0*/  ULOP3.LUT UR19, URZ, UR19, URZ, 0x33, !UPT ;  /* 0x000000133f137292 */ /* 0x000fe4000f8e333f */
[----:B------:R-:W-:Y:S01]  /*65e0*/  UIMAD UR23, UR21, UR8, UR6 ;  /* 0x00000008151772a4 */ /* 0x000fe2000f8e0206 */
[----:B------:R-:W-:Y:S01]  /*65f0*/  ULDC UR26, c[0x0][0x148] ;  /* 0x00005200001a7ab9 */ /* 0x000fe20000000800 */
[----:B------:R-:W-:Y:S01]  /*6600*/  ULDC UR24, c[0x0][0x648] ;  /* 0x0001920000187ab9 */ /* 0x000fe20000000800 */
[----:B------:R-:W-:Y:S01]  /*6610*/  ULDC UR25, c[0x0][0x638] ;  /* 0x00018e0000197ab9 */ /* 0x000fe20000000800 */
        /* <DEDUP_REMOVED lines=12> */
.L_x_84:
[----:B------:R-:W-:Y:S01]  /*66e0*/  UISETP.NE.AND UP0, UPT, UR45, URZ, UPT ;  /* 0x0000003f2d00728c */ /* 0x000fe2000bf05270 */
[----:B------:R-:W-:Y:S01]  /*66f0*/  IMAD.MOV.U32 R0, RZ, RZ, 0x1 ;  /* 0x00000001ff007424 */ /* 0x000fe200078e00ff */
[----:B------:R-:W-:Y:S01]  /*6700*/  USHF.R.U64 UR4, UR10, UR24, UR11 ;  /* 0x000000180a047299 */ /* 0x000fe2000800120b */
[----:B------:R-:W-:Y:S01]  /*6710*/  IMAD.U32 R19, RZ, RZ, UR12 ;  /* 0x0000000cff137e24 */ /* 0x000fe2000f8e00ff */
[----:B------:R-:W-:Y:S02]  /*6720*/  ULOP3.LUT UR19, UR18, UR19, URZ, 0xc0, !UPT ;  /* 0x0000001312137292 */ /* 0x000fe4000f8ec03f */
[----:B------:R-:W-:Y:S02]  /*6730*/  UIADD3 UR5, -UR4, URZ, URZ ;  /* 0x0000003f04057290 */ /* 0x000fe4000fffe13f */
[----:B------:R-:W-:Y:S02]  /*6740*/  ULOP3.LUT UR14, UR15, UR14, URZ, 0xc0, !UPT ;  /* 0x0000000e0f0e7292 */ /* 0x000fe4000f8ec03f */
[----:B------:R-:W-:-:S02]  /*6750*/  UIMAD UR4, UR16, UR4, UR19 ;  /* 0x00000004100472a4 */ /* 0x000fc4000f8e0213 */
[----:B------:R-:W-:Y:S02]  /*6760*/  @UP0 UIMAD UR23, UR26, UR22, UR20 ;  /* 0x000000161a1702a4 */ /* 0x000fe4000f8e0214 */
[----:B------:R-:W-:-:S03]  /*6770*/  UIMAD UR17, UR5, UR25, UR17 ;  /* 0x00000019051172a4 */ /* 0x000fc6000f8e0211 */
[----:B------:R-:W-:Y:S01]  /*6780*/  ULDC UR5, c[0x0][0x610] ;  /* 0x0001840000057ab9 */ /* 0x000fe20000000800 */
[----:B------:R-:W-:Y:S02]  /*6790*/  UIMAD UR17, UR17, UR13, UR14 ;  /* 0x0000000d111172a4 */ /* 0x000fe4000f8e020e */
[----:B------:R-:W-:-:S04]  /*67a0*/  UIMAD UR4, UR4, UR5, UR23 ;  /* 0x00000005040472a4 */ /* 0x000fc8000f8e0217 */
[----:B------:R-:W-:Y:S02]  /*67b0*/  USEL UR5, UR17, UR4, !UP0 ;  /* 0x0000000411057287 */ /* 0x000fe4000c000000 */
[----:B------:R-:W-:-:S04]  /*67c0*/  USEL UR4, UR4, UR17, !UP0 ;  /* 0x0000001104047287 */ /* 0x000fc8000c000000 */
[----:B------:R-:W-:Y:S02]  /*67d0*/  IMAD.U32 R2, RZ, RZ, UR5 ;  /* 0x00000005ff027e24 */ /* 0x000fe4000f8e00ff */
[----:B------:R-:W-:-:S07]  /*67e0*/  IMAD.U32 R18, RZ, RZ, UR4 ;  /* 0x00000004ff127e24 */ /* 0x000fce000f8e00ff */
.L_x_82:
[----:B------:R-:W-:Y:S02]  /*67f0*/  LOP3.LUT P0, RZ, R0, 0xff, RZ, 0xc0, !PT ;  /* 0x000000ff00ff7812 */ /* 0x000fe4000780c0ff */
[----:B------:R-:W-:-:S11]  /*6800*/  LOP3.LUT R62, R62, 0x1, RZ, 0x3c, !PT ;  /* 0x000000013e3e7812 */ /* 0x000fd600078e3cff */
[----:B------:R-:W-:Y:S05]  /*6810*/  @P0 BRA `(.L_x_85) ;  /* 0xffffffac00fc0947 */ /* 0x000fea000383ffff */
[----:B------:R-:W-:Y:S05]  /*6820*/  EXIT ;  /* 0x000000000000794d */ /* 0x000fea0003800000 */
.L_x_16:
[----:B------:R-:W-:-:S08]  /*6830*/  ISETP.NE.AND P0, PT, RZ, UR6, PT ;  /* 0x00000006ff007c0c */ /* 0x000fd0000bf05270 */
[----:B------:R-:W0:-:S00]  /*6840*/  USETMAXREG.DEALLOC.CTAPOOL 0x28 ;  /* 0x00000028000079c8 */ /* 0x000e0000080e0500 */
[----:B------:R-:W-:Y:S05]  /*6850*/  @P0 EXIT ;  /* 0x000000000000094d */ /* 0x000fea0003800000 */
[----:B0-----:R-:W-:Y:S01]  /*6860*/  LOP3.LUT P0, RZ, R0, 0xff, RZ, 0xc0, !PT ;  /* 0x000000ff00ff7812 */ /* 0x001fe2000780c0ff */
[----:B------:R-:W-:Y:S02]  /*6870*/  IMAD.MOV.U32 R8, RZ, RZ, 0x1 ;  /* 0x00000001ff087424 */ /* 0x000fe400078e00ff */
[----:B------:R-:W-:-:S10]  /*6880*/  IMAD.MOV.U32 R0, RZ, RZ, RZ ;  /* 0x000000ffff007224 */ /* 0x000fd400078e00ff */
[----:B------:R-:W-:Y:S05]  /*6890*/  @!P0 BRA `(.L_x_86) ;  /* 0x0000000c00b48947 */ /* 0x000fea0003800000 */
[----:B------:R-:W0:Y:S01]  /*68a0*/  S2R R11, SR_CgaCtaId ;  /* 0x00000000000b7919 */ /* 0x000e220000008800 */
[----:B------:R-:W-:Y:S01]  /*68b0*/  LOP3.LUT P0, RZ, R3, 0x1f, RZ, 0xc0, !PT ;  /* 0x0000001f03ff7812 */ /* 0x000fe2000780c0ff */
[----:B------:R-:W-:Y:S01]  /*68c0*/  ULDC UR21, c[0x0][0x658] ;  /* 0x0001960000157ab9 */ /* 0x000fe20000000800 */
[----:B------:R-:W-:Y:S01]  /*68d0*/  UMOV UR4, 0xffffffff ;  /* 0xffffffff00047882 */ /* 0x000fe20000000000 */
[----:B------:R-:W-:Y:S01]  /*68e0*/  BSSY B0, `(.L_x_86) ;  /* 0x00000e8000007945 */ /* 0x000fe20003800000 */
[----:B------:R-:W-:Y:S01]  /*68f0*/  USHF.L.U32 UR4, UR4, UR21, URZ ;  /* 0x0000001504047299 */ /* 0x000fe2000800063f */
[C---:B------:R-:W-:Y:S01]  /*6900*/  ISETP.NE.AND P3, PT, R4.reuse, RZ, PT ;  /* 0x000000ff0400720c */ /* 0x040fe20003f65270 */
[----:B------:R-:W-:Y:S01]  /*6910*/  IMAD.MOV.U32 R9, RZ, RZ, 0x1 ;  /* 0x00000001ff097424 */ /* 0x000fe200078e00ff */
[----:B------:R-:W-:Y:S01]  /*6920*/  ISETP.NE.OR P0, PT, R4, RZ, !P0 ;  /* 0x000000ff0400720c */ /* 0x000fe20004705670 */
[----:B------:R-:W-:Y:S01]  /*6930*/  IMAD.MOV.U32 R8, RZ, RZ, 0x1 ;  /* 0x00000001ff087424 */ /* 0x000fe200078e00ff */
[----:B------:R-:W-:Y:S01]  /*6940*/  ULDC UR13, c[0x0][0x600] ;  /* 0x00018000000d7ab9 */ /* 0x000fe20000000800 */
[----:B------:R-:W-:Y:S01]  /*6950*/  IMAD.MOV.U32 R0, RZ, RZ, RZ ;  /* 0x000000ffff007224 */ /* 0x000fe200078e00ff */
[----:B------:R-:W-:Y:S01]  /*6960*/  UMOV UR5, 0x1 ;  /* 0x0000000100057882 */ /* 0x000fe20000000000 */
[----:B------:R-:W-:-:S02]  /*6970*/  UIADD3 UR29, UR38, 0x1, URZ ;  /* 0x00000001261d7890 */ /* 0x000fc4000fffe03f */
[----:B------:R-:W-:Y:S02]  /*6980*/  ULOP3.LUT UR30, UR39, 0x2, URZ, 0xfc, !UPT ;  /* 0x00000002271e7892 */ /* 0x000fe4000f8efc3f */
[----:B------:R-:W-:Y:S02]  /*6990*/  UIADD3 UR13, UR13, -0x1, URZ ;  /* 0xffffffff0d0d7890 */ /* 0x000fe4000fffe03f */
[----:B------:R-:W-:Y:S02]  /*69a0*/  USHF.L.U32 UR21, UR5, UR21, URZ ;  /* 0x0000001505157299 */ /* 0x000fe4000800063f */
[----:B------:R-:W-:Y:S01]  /*69b0*/  ULOP3.LUT UR22, URZ, UR4, URZ, 0x33, !UPT ;  /* 0x000000043f167292 */ /* 0x000fe2000f8e333f */
[----:B------:R-:W-:Y:S01]  /*69c0*/  ULDC.64 UR14, c[0x0][0x198] ;  /* 0x00006600000e7ab9 */ /* 0x000fe20000000a00 */
[----:B0-----:R-:W-:-:S10]  /*69d0*/  LOP3.LUT R11, R11, 0x1, RZ, 0xc0, !PT ;  /* 0x000000010b0b7812 */ /* 0x001fd400078ec0ff */
.L_x_98:
[----:B------:R-:W-:-:S03]  /*69e0*/  UMOV UR4, 0xffffffff ;  /* 0xffffffff00047882 */ /* 0x000fc60000000000 */
[----:B------:R-:W-:Y:S05]  /*69f0*/  BRA.DIV UR4, `(.L_x_87) ;  /* 0x0000001204747947 */ /* 0x000fea000b800000 */
[----:B------:R-:W-:-:S13]  /*6a00*/  ELECT P6, URZ, PT ;  /* 0x00000000003f782f */ /* 0x000fda00038c0000 */
.L_x_111:
[----:B------:R-:W0:Y:S01]  /*6a10*/  LDC R3, c[0x0][0x28c] ;  /* 0x0000a300ff037b82 */ /* 0x000e220000000800 */
[----:B------:R-:W-:Y:S01]  /*6a20*/  BSSY B1, `(.L_x_88) ;  /* 0x000005e000017945 */ /* 0x000fe20003800000 */
[----:B0-----:R-:W-:-:S13]  /*6a30*/  ISETP.LT.OR P6, PT, R3, 0x1, !P6 ;  /* 0x000000010300780c */ /* 0x001fda00077c1670 */
[----:B------:R-:W-:Y:S05]  /*6a40*/  @P6 BRA `(.L_x_89) ;  /* 0x00000004006c6947 */ /* 0x000fea0003800000 */
[----:B------:R-:W-:Y:S02]  /*6a50*/  IMAD R3, R2, 0x2, R11 ;  /* 0x0000000202037824 */ /* 0x000fe400078e020b */
[----:B------:R-:W-:Y:S02]  /*6a60*/  IMAD.SHL.U32 R18, R18, 0x40, RZ ;  /* 0x0000004012127824 */ /* 0x000fe400078e00ff */
[----:B------:R-:W-:Y:S02]  /*6a70*/  IMAD.MOV.U32 R12, RZ, RZ, RZ ;  /* 0x000000ffff0c7224 */ /* 0x000fe400078e00ff */
[----:B------:R-:W-:Y:S02]  /*6a80*/  IMAD.U32 R13, RZ, RZ, UR29 ;  /* 0x0000001dff0d7e24 */ /* 0x000fe4000f8e00ff */
[----:B------:R-:W-:Y:S02]  /*6a90*/  IMAD.MOV.U32 R2, RZ, RZ, R8 ;  /* 0x000000ffff027224 */ /* 0x000fe400078e0008 */
[----:B------:R-:W-:-:S02]  /*6aa0*/  IMAD.MOV.U32 R4, RZ, RZ, R0 ;  /* 0x000000ffff047224 */ /* 0x000fc400078e0000 */
[----:B------:R-:W-:-:S07]  /*6ab0*/  IMAD R6, R3, 0x18, RZ ;  /* 0x0000001803067824 */ /* 0x000fce00078e02ff */
.L_x_93:
[----:B------:R-:W0:Y:S01]  /*6ac0*/  S2R R10, SR_CgaCtaId ;  /* 0x00000000000a7919 */ /* 0x000e220000008800 */
[----:B------:R-:W-:Y:S01]  /*6ad0*/  MOV R3, 0x400 ;  /* 0x0000040000037802 */ /* 0x000fe20000000f00 */
[----:B------:R-:W1:Y:S03]  /*6ae0*/  @!P3 LDC R5, c[0x0][0x500] ;  /* 0x00014000ff05bb82 */ /* 0x000e660000000800 */
[----:B0-----:R-:W-:Y:S02]  /*6af0*/  LEA R7, R10, R3, 0x18 ;  /* 0x000000030a077211 */ /* 0x001fe400078ec0ff */
[----:B------:R-:W-:-:S03]  /*6b00*/  SHF.L.U32 R3, R2, 0x1f, RZ ;  /* 0x0000001f02037819 */ /* 0x000fc600000006ff */
[----:B------:R-:W-:-:S04]  /*6b10*/  IMAD R10, R4, 0x8, R7 ;  /* 0x00000008040a7824 */ /* 0x000fc800078e0207 */
[----:B------:R-:W0:Y:S02]  /*6b20*/  SYNCS.PHASECHK.TRANS64.TRYWAIT P1, [R10+URZ+0x20], R3 ;  /* 0x000020030a0075a7 */ /* 0x000e24000802017f */
[----:B01----:R-:W-:Y:S05]  /*6b30*/  @!P1 BRA `(.L_x_90) ;  /* 0x0000001000449947 */ /* 0x003fea0003800000 */
.L_x_112:
[----:B------:R-:W-:Y:S01]  /*6b40*/  UPRMT UR4, UR30, 0x9910, URZ ;  /* 0x000099101e047896 */ /* 0x000fe2000800003f */
[----:B------:R1:W-:Y:S03]  /*6b50*/  @!P3 SYNCS.ARRIVE.TRANS64 RZ, [R10+URZ], R5 ;  /* 0x000000050affb9a7 */ /* 0x0003e6000800003f */
[----:B------:R-:W-:-:S06]  /*6b60*/  UISETP.NE.AND UP0, UPT, UR4, 0x2, UPT ;  /* 0x000000020400788c */ /* 0x000fcc000bf05270 */
[----:B------:R-:W-:-:S13]  /*6b70*/  PLOP3.LUT P1, PT, PT, PT, UP0, 0x80, 0x0 ;  /* 0x000000000000781c */ /* 0x000fda0003f2f008 */
[----:B-1----:R-:W-:Y:S05]  /*6b80*/  @P1 BRA `(.L_x_91) ;  /* 0x0000000000041947 */ /* 0x002fea0003800000 */
[----:B------:R-:W-:Y:S01]  /*6b90*/  BPT.TRAP 0x1 ;  /* 0x000000040000795c */ /* 0x000fe20000300000 */
.L_x_91:
[----:B------:R-:W-:Y:S05]  /*6ba0*/  @P0 BRA `(.L_x_92) ;  /* 0x0000000000040947 */ /* 0x000fea0003800000 */
[----:B------:R-:W-:Y:S01]  /*6bb0*/  BPT.TRAP 0x1 ;  /* 0x000000040000795c */ /* 0x000fe20000300000 */
.L_x_92:
[----:B0-----:R-:W-:Y:S01]  /*6bc0*/  IMAD R3, R4, 0x8, R11 ;  /* 0x0000000804037824 */ /* 0x001fe200078e020b */
[----:B------:R-:W-:Y:S01]  /*6bd0*/  R2UR UR10, R12 ;  /* 0x000000000c0a72ca */ /* 0x000fe200000e0000 */
[--C-:B------:R-:W-:Y:S01]  /*6be0*/  IMAD R5, R4, 0x8000, R7.reuse ;  /* 0x0000800004057824 */ /* 0x100fe200078e0207 */
[----:B------:R-:W-:Y:S01]  /*6bf0*/  R2UR UR9, R10 ;  /* 0x000000000a0972ca */ /* 0x000fe200000e0000 */
[----:B------:R-:W-:Y:S01]  /*6c00*/  IMAD R3, R3, 0x600, RZ ;  /* 0x0000060003037824 */ /* 0x000fe200078e02ff */
[----:B------:R-:W-:Y:S01]  /*6c10*/  UIADD3 UR46, UP0, UR14, 0xf0, URZ ;  /* 0x000000f00e2e7890 */ /* 0x000fe2000ff1e03f */
[----:B------:R-:W-:Y:S01]  /*6c20*/  R2UR UR11, R18 ;  /* 0x00000000120b72ca */ /* 0x000fe200000e0000 */
[----:B------:R-:W-:Y:S01]  /*6c30*/  VIADD R13, R13, 0xffffffff ;  /* 0xffffffff0d0d7836 */ /* 0x000fe20000000000 */
[----:B------:R-:W-:Y:S01]  /*6c40*/  R2UR UR40, R5 ;  /* 0x00000000052872ca */ /* 0x000fe200000e0000 */
[----:B------:R-:W-:Y:S01]  /*6c50*/  IMAD R3, R3, 0x2, R7 ;  /* 0x0000000203037824 */ /* 0x000fe200078e0207 */
[----:B------:R-:W-:Y:S01]  /*6c60*/  R2UR UR12, R19 ;  /* 0x00000000130c72ca */ /* 0x000fe200000e0000 */
[----:B------:R-:W-:Y:S01]  /*6c70*/  UIADD3.X UR47, URZ, UR15, URZ, UP0, !UPT ;  /* 0x0000000f3f2f7290 */ /* 0x000fe200087fe43f */
[----:B------:R-:W-:Y:S01]  /*6c80*/  R2UR UR35, R6 ;  /* 0x00000000062372ca */ /* 0x000fe200000e0000 */
[----:B------:R-:W-:Y:S01]  /*6c90*/  UIADD3 UR6, UP1, UR14, 0x1f0, URZ ;  /* 0x000001f00e067890 */ /* 0x000fe2000ff3e03f */
[----:B------:R-:W-:Y:S01]  /*6ca0*/  R2UR UR18, R3 ;  /* 0x00000000031272ca */ /* 0x000fe200000e0000 */
[----:B------:R-:W-:Y:S01]  /*6cb0*/  UIADD3 UR58, UR10, 0x40, URZ ;  /* 0x000000400a3a7890 */ /* 0x000fe2000fffe03f */
[----:B------:R-:W-:Y:S01]  /*6cc0*/  ISETP.GT.AND P2, PT, R13, 0x1, PT ;  /* 0x000000010d00780c */ /* 0x000fe20003f44270 */
[----:B------:R-:W-:Y:S01]  /*6cd0*/  UIADD3 UR50, UR10, 0x80, URZ ;  /* 0x000000800a327890 */ /* 0x000fe2000fffe03f */
[----:B------:R-:W-:Y:S01]  /*6ce0*/  VIADD R4, R4, 0x1 ;  /* 0x0000000104047836 */ /* 0x000fe20000000000 */
[----:B------:R-:W-:Y:S01]  /*6cf0*/  UIADD3 UR42, UR10, 0xc0, URZ ;  /* 0x000000c00a2a7890 */ /* 0x000fe2000fffe03f */
[----:B------:R-:W-:Y:S01]  /*6d00*/  VIADD R12, R12, 0x100 ;  /* 0x000001000c0c7836 */ /* 0x000fe20000000000 */
[----:B------:R-:W-:-:S02]  /*6d10*/  UIADD3 UR8, UR40, 0x180, URZ ;  /* 0x0000018028087890 */ /* 0x000fc4000fffe03f */
[----:B------:R-:W-:Y:S01]  /*6d20*/  UIADD3 UR56, UR40, 0x2180, URZ ;  /* 0x0000218028387890 */ /* 0x000fe2000fffe03f */
[----:B------:R-:W-:Y:S01]  /*6d30*/  ISETP.NE.AND P1, PT, R4, 0x4, PT ;  /* 0x000000040400780c */ /* 0x000fe20003f25270 */
[----:B------:R-:W-:Y:S02]  /*6d40*/  UIADD3 UR48, UR40, 0x4180, URZ ;  /* 0x0000418028307890 */ /* 0x000fe4000fffe03f */
[----:B------:R-:W-:Y:S01]  /*6d50*/  UIADD3 UR40, UR40, 0x6180, URZ ;  /* 0x0000618028287890 */ /* 0x000fe2000fffe03f */
[----:B------:R-:W-:Y:S01]  /*6d60*/  SEL R3, RZ, 0x1, P1 ;  /* 0x00000001ff037807 */ /* 0x000fe20000800000 */
[----:B------:R-:W-:Y:S01]  /*6d70*/  UMOV UR4, 0x0 ;  /* 0x0000000000047882 */ /* 0x000fe20000000000 */
[----:B------:R-:W-:Y:S01]  /*6d80*/  UMOV UR5, 0x10000000 ;  /* 0x1000000000057882 */ /* 0x000fe20000000000 */
[----:B------:R-:W-:Y:S01]  /*6d90*/  UIADD3.X UR7, URZ, UR15, URZ, UP1, !UPT ;  /* 0x0000000f3f077290 */ /* 0x000fe20008ffe43f */
[----:B------:R0:W-:Y:S01]  /*6da0*/  UTMALDG.3D [UR8], [UR46], desc[UR4] ;  /* 0x000004082e0075b4 */ /* 0x0001e20008011000 */
[----:B------:R-:W-:Y:S01]  /*6db0*/  UIADD3 UR32, UR18, 0x20180, URZ ;  /* 0x0002018012207890 */ /* 0x000fe2000fffe03f */
[----:B------:R-:W-:Y:S01]  /*6dc0*/  LOP3.LUT R2, R2, R3, RZ, 0x3c, !PT ;  /* 0x0000000302027212 */ /* 0x000fe200078e3cff */
[----:B------:R-:W-:Y:S01]  /*6dd0*/  UIADD3 UR24, UR18, 0x21980, URZ ;  /* 0x0002198012187890 */ /* 0x000fe2000fffe03f */
[----:B------:R-:W-:Y:S01]  /*6de0*/  SEL R4, R4, RZ, P1 ;  /* 0x000000ff04047207 */ /* 0x000fe20000800000 */
[----:B------:R-:W-:Y:S01]  /*6df0*/  UIADD3 UR16, UR18, 0x23180, URZ ;  /* 0x0002318012107890 */ /* 0x000fe2000fffe03f */
[----:B------:R-:W-:Y:S01]  /*6e00*/  UMOV UR57, UR9 ;  /* 0x0000000900397c82 */ /* 0x000fe20008000000 */
        /* <DEDUP_REMOVED lines=8> */
[----:B------:R1:W-:Y:S01]  /*6e90*/  UTMALDG.3D [UR56], [UR46], desc[UR4] ;  /* 0x000004382e0075b4 */ /* 0x0003e20008011000 */
[----:B------:R-:W-:Y:S01]  /*6ea0*/  UMOV UR23, 0x30000 ;  /* 0x0003000000177882 */ /* 0x000fe20000000000 */
[----:B------:R-:W-:Y:S01]  /*6eb0*/  UMOV UR33, UR9 ;  /* 0x0000000900217c82 */ /* 0x000fe20008000000 */
[----:B------:R-:W-:Y:S01]  /*6ec0*/  UMOV UR34, UR10 ;  /* 0x0000000a00227c82 */ /* 0x000fe20008000000 */
[----:B------:R-:W-:Y:S01]  /*6ed0*/  UMOV UR36, UR12 ;  /* 0x0000000c00247c82 */ /* 0x000fe20008000000 */
[----:B------:R-:W-:Y:S01]  /*6ee0*/  UMOV UR25, UR9 ;  /* 0x0000000900197c82 */ /* 0x000fe20008000000 */
[----:B------:R-:W-:Y:S01]  /*6ef0*/  UMOV UR27, UR35 ;  /* 0x00000023001b7c82 */ /* 0x000fe20008000000 */
[----:B------:R-:W-:Y:S01]  /*6f00*/  UMOV UR28, UR12 ;  /* 0x0000000c001c7c82 */ /* 0x000fe20008000000 */
[----:B0-----:R-:W-:Y:S01]  /*6f10*/  UIADD3 UR8, UR18, 0x24980, URZ ;  /* 0x0002498012087890 */ /* 0x001fe2000fffe03f */
[----:B------:R1:W-:Y:S01]  /*6f20*/  UTMALDG.3D [UR48], [UR46], desc[UR4] ;  /* 0x000004302e0075b4 */ /* 0x0003e20008011000 */
        /* <DEDUP_REMOVED lines=8> */
[----:B------:R1:W-:Y:S01]  /*6fb0*/  UTMALDG.3D.MULTICAST [UR32], [UR6], UR23, desc[UR4] ;  /* 0x00000420060073b4 */ /* 0x0003e20008011817 */
[----:B------:R1:W-:Y:S01]  /*6fc0*/  UTMALDG.3D.MULTICAST [UR24], [UR6], UR23, desc[UR4] ;  /* 0x00000418060073b4 */ /* 0x0003e20008011817 */
[----:B------:R1:W-:Y:S01]  /*6fd0*/  UTMALDG.3D.MULTICAST [UR16], [UR6], UR23, desc[UR4] ;  /* 0x00000410060073b4 */ /* 0x0003e20008011817 */
[----:B------:R1:W-:Y:S02]  /*6fe0*/  UTMALDG.3D.MULTICAST [UR8], [UR6], UR23, desc[UR4] ;  /* 0x00000408060073b4 */ /* 0x0003e40008011817 */
[----:B-1----:R-:W-:Y:S05]  /*6ff0*/  @P2 BRA `(.L_x_93) ;  /* 0xfffffff800b02947 */ /* 0x002fea000383ffff */
.L_x_89:
[----:B------:R-:W-:Y:S05]  /*7000*/  BSYNC B1 ;  /* 0x0000000000017941 */ /* 0x000fea0003800000 */
.L_x_88:
[----:B------:R-:W-:Y:S01]  /*7010*/  LOP3.LUT P4, RZ, R9, 0xff, RZ, 0xc0, !PT ;  /* 0x000000ff09ff7812 */ /* 0x000fe2000788c0ff */
[----:B------:R-:W-:Y:S01]  /*7020*/  VIADD R0, R0, UR38 ;  /* 0x0000002600007c36 */ /* 0x000fe20008000000 */
[----:B------:R-:W-:Y:S01]  /*7030*/  ULDC.64 UR4, c[0x0][0x650] ;  /* 0x0001940000047ab9 */ /* 0x000fe20000000a00 */
[----:B------:R-:W-:Y:S01]  /*7040*/  BSSY B1, `(.L_x_94) ;  /* 0x000006f000017945 */ /* 0x000fe20003800000 */
[----:B------:R-:W-:Y:S01]  /*7050*/  IMAD.MOV.U32 R18, RZ, RZ, -0x1 ;  /* 0xffffffffff127424 */ /* 0x000fe200078e00ff */
[----:B------:R-:W-:Y:S01]  /*7060*/  PRMT R9, RZ, 0x7610, R9 ;  /* 0x00007610ff097816 */ /* 0x000fe20000000009 */
[----:B------:R-:W-:Y:S01]  /*7070*/  IMAD.MOV.U32 R19, RZ, RZ, -0x1 ;  /* 0xffffffffff137424 */ /* 0x000fe200078e00ff */
[C---:B------:R-:W-:Y:S02]  /*7080*/  ISETP.GT.U32.AND P1, PT, R0.reuse, 0x3, PT ;  /* 0x000000030000780c */ /* 0x040fe40003f24070 */
[----:B------:R-:W-:Y:S02]  /*7090*/  SHF.R.U32.HI R2, RZ, 0x2, R0 ;  /* 0x00000002ff027819 */ /* 0x000fe40000011600 */
[----:B------:R-:W-:-:S02]  /*70a0*/  LOP3.LUT R0, R0, 0x3, RZ, 0xc0, !PT ;  /* 0x0000000300007812 */ /* 0x000fc400078ec0ff */
[----:B------:R-:W0:Y:S01]  /*70b0*/  @P4 S2R R4, SR_CgaCtaId ;  /* 0x0000000000044919 */ /* 0x000e220000008800 */
[----:B------:R-:W-:Y:S02]  /*70c0*/  @P4 MOV R3, 0x400 ;  /* 0x0000040000034802 */ /* 0x000fe40000000f00 */
[----:B------:R-:W-:-:S04]  /*70d0*/  LOP3.LUT R2, R2, 0x1, RZ, 0xc0, !PT ;  /* 0x0000000102027812 */ /* 0x000fc800078ec0ff */
[----:B------:R-:W-:Y:S02]  /*70e0*/  ISETP.NE.U32.AND P2, PT, R2, 0x1, PT ;  /* 0x000000010200780c */ /* 0x000fe40003f45070 */
[----:B0-----:R-:W-:Y:S01]  /*70f0*/  @P4 LEA R3, R4, R3, 0x18 ;  /* 0x0000000304034211 */ /* 0x001fe200078ec0ff */
[----:B------:R-:W-:-:S03]  /*7100*/  IMAD.U32 R4, RZ, RZ, UR38 ;  /* 0x00000026ff047e24 */ /* 0x000fc6000f8e00ff */
[----:B------:R0:W-:Y:S01]  /*7110*/  @P4 SYNCS.ARRIVE.TRANS64.A1T0 RZ, [R3+URZ+0x78], RZ ;  /* 0x000078ff03ff49a7 */ /* 0x0001e2000810003f */
[----:B------:R-:W-:Y:S02]  /*7120*/  IADD3 R16, P4, R16, UR54, RZ ;  /* 0x0000003610107c10 */ /* 0x000fe4000ff9e0ff */
[----:B------:R-:W-:Y:S02]  /*7130*/  ISETP.LT.U32.AND P1, PT, R4, 0x4, P1 ;  /* 0x000000040400780c */ /* 0x000fe40000f21070 */
[----:B------:R-:W-:Y:S02]  /*7140*/  IADD3.X R17, R17, UR37, RZ, P4, !PT ;  /* 0x0000002511117c10 */ /* 0x000fe4000a7fe4ff */
[----:B------:R-:W-:Y:S02]  /*7150*/  ISETP.GE.U32.AND P4, PT, R16, UR4, PT ;  /* 0x0000000410007c0c */ /* 0x000fe4000bf86070 */
[----:B0-----:R-:W-:Y:S02]  /*7160*/  SEL R3, RZ, 0x1, !P1 ;  /* 0x00000001ff037807 */ /* 0x001fe40004800000 */
[----:B------:R-:W-:-:S02]  /*7170*/  ISETP.GE.U32.AND.EX P1, PT, R17, UR5, PT, P4 ;  /* 0x0000000511007c0c */ /* 0x000fc4000bf26140 */
[----:B------:R-:W-:-:S04]  /*7180*/  ISETP.GT.U32.AND P2, PT, R4, 0x3, !P2 ;  /* 0x000000030400780c */ /* 0x000fc80005744070 */
[----:B------:R-:W-:-:S04]  /*7190*/  SEL R2, RZ, 0x1, !P2 ;  /* 0x00000001ff027807 */ /* 0x000fc80005000000 */
[--C-:B------:R-:W-:Y:S01]  /*71a0*/  LOP3.LUT R8, R2, R8, R3.reuse, 0x96, !PT ;  /* 0x0000000802087212 */ /* 0x100fe200078e9603 */
[----:B------:R-:W-:Y:S01]  /*71b0*/  IMAD.MOV.U32 R2, RZ, RZ, -0x1 ;  /* 0xffffffffff027424 */ /* 0x000fe200078e00ff */
[----:B------:R-:W-:Y:S01]  /*71c0*/  PRMT R3, RZ, 0x7610, R3 ;  /* 0x00007610ff037816 */ /* 0x000fe20000000003 */
[----:B------:R-:W-:Y:S06]  /*71d0*/  @P1 BRA `(.L_x_95) ;  /* 0x0000000400541947 */ /* 0x000fec0003800000 */
[----:B------:R-:W0:Y:S01]  /*71e0*/  S2UR UR4, SR_CTAID.X ;  /* 0x00000000000479c3 */ /* 0x000e220000002500 */
[----:B------:R-:W-:Y:S01]  /*71f0*/  ULDC.64 UR6, c[0x0][0x628] ;  /* 0x00018a0000067ab9 */ /* 0x000fe20000000a00 */
[----:B------:R-:W-:Y:S01]  /*7200*/  ULDC UR5, c[0x0][0x150] ;  /* 0x0000540000057ab9 */ /* 0x000fe20000000800 */
[----:B------:R-:W-:Y:S01]  /*7210*/  ISETP.NE.U32.AND P1, PT, RZ, UR6, PT ;  /* 0x00000006ff007c0c */ /* 0x000fe2000bf25070 */
[----:B------:R-:W-:Y:S01]  /*7220*/  ULDC UR8, c[0x0][0x630] ;  /* 0x00018c0000087ab9 */ /* 0x000fe20000000800 */
[----:B------:R-:W-:Y:S01]  /*7230*/  ULDC UR10, c[0x0][0x154] ;  /* 0x00005500000a7ab9 */ /* 0x000fe20000000800 */
[----:B------:R-:W-:Y:S01]  /*7240*/  IMAD.MOV.U32 R2, RZ, RZ, R16 ;  /* 0x000000ffff027224 */ /* 0x000fe200078e0010 */
[----:B------:R-:W-:Y:S01]  /*7250*/  ISETP.NE.AND.EX P1, PT, RZ, UR7, PT, P1 ;  /* 0x00000007ff007c0c */ /* 0x000fe2000bf25310 */
[----:B------:R-:W1:Y:S01]  /*7260*/  S2UR UR9, SR_CTAID.Y ;  /* 0x00000000000979c3 */ /* 0x000e620000002600 */
[----:B0-----:R-:W-:-:S05]  /*7270*/  I2FP.F32.U32 R3, UR4 ;  /* 0x0000000400037c45 */ /* 0x001fca0008201000 */
[----:B------:R-:W-:Y:S01]  /*7280*/  FMUL R10, R3, UR5 ;  /* 0x00000005030a7c20 */ /* 0x000fe20008400000 */
[----:B------:R-:W-:-:S05]  /*7290*/  IMAD.MOV.U32 R3, RZ, RZ, R17 ;  /* 0x000000ffff037224 */ /* 0x000fca00078e0011 */
[----:B------:R-:W-:Y:S05]  /*72a0*/  @!P1 BRA `(.L_x_96) ;  /* 0x0000000000289947 */ /* 0x000fea0003800000 */
[----:B------:R-:W-:Y:S02]  /*72b0*/  ULDC UR5, c[0x0][0x634] ;  /* 0x00018d0000057ab9 */ /* 0x000fe40000000800 */
[----:B------:R-:W-:-:S05]  /*72c0*/  IADD3 R7, P1, R16, UR5, RZ ;  /* 0x0000000510077c10 */ /* 0x000fca000ff3e0ff */
[----:B------:R-:W-:-:S04]  /*72d0*/  IMAD.X R13, RZ, RZ, R17, P1 ;  /* 0x000000ffff0d7224 */ /* 0x000fc800008e0611 */
[----:B------:R-:W-:-:S04]  /*72e0*/  IMAD.WIDE.U32 R4, R13, UR6, RZ ;  /* 0x000000060d047c25 */ /* 0x000fc8000f8e00ff */
[----:B------:R-:W-:-:S04]  /*72f0*/  IMAD.WIDE.U32 R4, P1, R7, UR7, R4 ;  /* 0x0000000707047c25 */ /* 0x000fc8000f820004 */
[----:B------:R-:W-:-:S04]  /*7300*/  IMAD.WIDE.U32 R6, R7, UR6, RZ ;  /* 0x0000000607067c25 */ /* 0x000fc8000f8e00ff */
[----:B------:R-:W-:Y:S01]  /*7310*/  IMAD.X R3, RZ, RZ, RZ, P1 ;  /* 0x000000ffff037224 */ /* 0x000fe200008e06ff */
[----:B------:R-:W-:Y:S01]  /*7320*/  IADD3 RZ, P1, R7, R4, RZ ;  /* 0x0000000407ff7210 */ /* 0x000fe20007f3e0ff */
[----:B------:R-:W-:-:S04]  /*7330*/  IMAD.MOV.U32 R2, RZ, RZ, R5 ;  /* 0x000000ffff027224 */ /* 0x000fc800078e0005 */
[----:B------:R-:W-:-:S08]  /*7340*/  IMAD.WIDE.U32.X R2, R13, UR7, R2, P1 ;  /* 0x000000070d027c25 */ /* 0x000fd000088e0402 */
.L_x_96:
[--C-:B------:R-:W-:Y:S01]  /*7350*/  SHF.R.U64 R19, R2, UR8, R3.reuse ;  /* 0x0000000802137c19 */ /* 0x100fe20008001203 */
[----:B------:R-:W0:Y:S01]  /*7360*/  F2I.U32.TRUNC.NTZ R10, R10 ;  /* 0x0000000a000a7305 */ /* 0x000e22000020f000 */
[----:B------:R-:W-:Y:S01]  /*7370*/  SHF.R.U32.HI R2, RZ, UR8, R3 ;  /* 0x00000008ff027c19 */ /* 0x000fe20008011603 */
[----:B------:R-:W-:Y:S01]  /*7380*/  ULDC.64 UR6, c[0x0][0x620] ;  /* 0x0001880000067ab9 */ /* 0x000fe20000000a00 */
[----:B------:R-:W-:Y:S01]  /*7390*/  IADD3 R5, P1, RZ, -R19, RZ ;  /* 0x80000013ff057210 */ /* 0x000fe20007f3e0ff */
[----:B------:R-:W-:Y:S01]  /*73a0*/  ULDC UR8, c[0x0][0x658] ;  /* 0x0001960000087ab9 */ /* 0x000fe20000000800 */
[----:B-1----:R-:W-:Y:S01]  /*73b0*/  I2FP.F32.U32 R4, UR9 ;  /* 0x0000000900047c45 */ /* 0x002fe20008201000 */
[----:B------:R-:W-:Y:S02]  /*73c0*/  ULDC UR12, c[0x0][0x648] ;  /* 0x00019200000c7ab9 */ /* 0x000fe40000000800 */
[----:B------:R-:W-:Y:S02]  /*73d0*/  IMAD.X R2, RZ, RZ, ~R2, P1 ;  /* 0x000000ffff027224 */ /* 0x000fe400008e0e02 */
[----:B------:R-:W-:Y:S01]  /*73e0*/  FMUL R6, R4, UR10 ;  /* 0x0000000a04067c20 */ /* 0x000fe20008400000 */
[----:B------:R-:W-:Y:S01]  /*73f0*/  ULDC.64 UR10, c[0x0][0x640] ;  /* 0x00019000000a7ab9 */ /* 0x000fe20000000a00 */
[----:B------:R-:W-:Y:S01]  /*7400*/  IMAD R4, R2, UR6, RZ ;  /* 0x0000000602047c24 */ /* 0x000fe2000f8e02ff */
[----:B------:R-:W-:Y:S01]  /*7410*/  ISETP.NE.U32.AND P1, PT, RZ, UR10, PT ;  /* 0x0000000aff007c0c */ /* 0x000fe2000bf25070 */
[C---:B------:R-:W-:Y:S01]  /*7420*/  IMAD.WIDE.U32 R2, R5.reuse, UR6, R16 ;  /* 0x0000000605027c25 */ /* 0x040fe2000f8e0010 */
[----:B0-----:R-:W-:Y:S01]  /*7430*/  R2UR UR5, R10 ;  /* 0x000000000a0572ca */ /* 0x001fe200000e0000 */
[----:B------:R-:W0:Y:S01]  /*7440*/  F2I.U32.TRUNC.NTZ R6, R6 ;  /* 0x0000000600067305 */ /* 0x000e22000020f000 */
[----:B------:R-:W1:Y:S01]  /*7450*/  LDC R10, c[0x0][0x610] ;  /* 0x00018400ff0a7b82 */ /* 0x000e620000000800 */
[----:B------:R-:W-:Y:S01]  /*7460*/  IMAD R5, R5, UR7, R4 ;  /* 0x0000000705057c24 */ /* 0x000fe2000f8e0204 */
[----:B------:R-:W-:Y:S01]  /*7470*/  ULDC UR6, c[0x0][0x618] ;  /* 0x0001860000067ab9 */ /* 0x000fe20000000800 */
[----:B------:R-:W-:-:S02]  /*7480*/  ISETP.NE.AND.EX P1, PT, RZ, UR11, PT, P1 ;  /* 0x0000000bff007c0c */ /* 0x000fc4000bf25310 */
[----:B------:R-:W-:-:S05]  /*7490*/  IMAD.IADD R3, R3, 0x1, R5 ;  /* 0x0000000103037824 */ /* 0x000fca00078e0205 */
[--C-:B------:R-:W-:Y:S02]  /*74a0*/  SHF.R.U64 R12, R2, UR6, R3.reuse ;  /* 0x00000006020c7c19 */ /* 0x100fe40008001203 */
[----:B------:R-:W-:Y:S01]  /*74b0*/  SHF.R.U32.HI R3, RZ, UR6, R3 ;  /* 0x00000006ff037c19 */ /* 0x000fe20008011603 */
[----:B------:R-:W-:Y:S01]  /*74c0*/  ULDC UR6, c[0x0][0x608] ;  /* 0x0001820000067ab9 */ /* 0x000fe20000000800 */
[----:B0-----:R-:W-:Y:S02]  /*74d0*/  R2UR UR7, R6 ;  /* 0x00000000060772ca */ /* 0x001fe400000e0000 */
[--C-:B------:R-:W-:Y:S02]  /*74e0*/  SHF.R.U64 R14, R12, UR6, R3.reuse ;  /* 0x000000060c0e7c19 */ /* 0x100fe40008001203 */
[----:B------:R-:W-:Y:S01]  /*74f0*/  SHF.R.U32.HI R3, RZ, UR6, R3 ;  /* 0x00000006ff037c19 */ /* 0x000fe20008011603 */
[----:B------:R-:W-:-:S03]  /*7500*/  UIADD3 UR6, -UR5, URZ, URZ ;  /* 0x0000003f05067290 */ /* 0x000fc6000fffe13f */
[--C-:B------:R-:W-:Y:S01]  /*7510*/  SHF.R.U64 R15, R14, UR8, R3.reuse ;  /* 0x000000080e0f7c19 */ /* 0x100fe20008001203 */
[----:B------:R-:W-:Y:S01]  /*7520*/  ULDC UR5, c[0x0][0x144] ;  /* 0x0000510000057ab9 */ /* 0x000fe20000000800 */
[----:B------:R-:W-:-:S03]  /*7530*/  SHF.R.U32.HI R3, RZ, UR8, R3 ;  /* 0x00000008ff037c19 */ /* 0x000fc60008011603 */
[----:B------:R-:W-:Y:S01]  /*7540*/  IMAD.MOV.U32 R2, RZ, RZ, R15 ;  /* 0x000000ffff027224 */ /* 0x000fe200078e000f */
[----:B------:R-:W-:Y:S06]  /*7550*/  @!P1 BRA `(.L_x_97) ;  /* 0x0000000000289947 */ /* 0x000fec0003800000 */
        /* <DEDUP_REMOVED lines=10> */
.L_x_97:
[----:B------:R-:W-:Y:S01]  /*7600*/  UISETP.NE.AND UP0, UPT, UR45, URZ, UPT ;  /* 0x0000003f2d00728c */ /* 0x000fe2000bf05270 */
[----:B------:R-:W-:Y:S01]  /*7610*/  SHF.R.U64 R3, R2, UR12, R3 ;  /* 0x0000000c02037c19 */ /* 0x000fe20008001203 */
[----:B------:R-:W-:Y:S01]  /*7620*/  UIADD3 UR7, -UR7, URZ, URZ ;  /* 0x0000003f07077290 */ /* 0x000fe2000fffe13f */
[----:B------:R-:W-:Y:S01]  /*7630*/  LOP3.LUT R2, R14, UR22, RZ, 0xc0, !PT ;  /* 0x000000160e027c12 */ /* 0x000fe2000f8ec0ff */
[----:B------:R-:W-:Y:S01]  /*7640*/  UIMAD UR4, UR5, UR6, UR4 ;  /* 0x00000006050472a4 */ /* 0x000fe2000f8e0204 */
[----:B------:R-:W-:Y:S01]  /*7650*/  LOP3.LUT R5, R12, UR13, RZ, 0xc0, !PT ;  /* 0x0000000d0c057c12 */ /* 0x000fe2000f8ec0ff */
[----:B------:R-:W-:Y:S01]  /*7660*/  IMAD.MOV R4, RZ, RZ, -R3 ;  /* 0x000000ffff047224 */ /* 0x000fe200078e0a03 */
[----:B------:R-:W-:Y:S01]  /*7670*/  ULDC UR5, c[0x0][0x148] ;  /* 0x0000520000057ab9 */ /* 0x000fe20000000800 */
[----:B------:R-:W-:Y:S01]  /*7680*/  IMAD R3, R3, UR21, R2 ;  /* 0x0000001503037c24 */ /* 0x000fe2000f8e0202 */
[----:B------:R-:W-:Y:S02]  /*7690*/  PLOP3.LUT P1, PT, PT, PT, UP0, 0x80, 0x0 ;  /* 0x000000000000781c */ /* 0x000fe40003f2f008 */
[----:B------:R-:W-:-:S03]  /*76a0*/  @UP0 UIMAD UR4, UR5, UR7, UR9 ;  /* 0x00000007050402a4 */ /* 0x000fc6000f8e0209 */
[----:B------:R-:W-:Y:S02]  /*76b0*/  ULDC UR5, c[0x0][0x638] ;  /* 0x00018e0000057ab9 */ /* 0x000fe40000000800 */
[----:B------:R-:W-:Y:S02]  /*76c0*/  IMAD R2, R4, UR5, R15 ;  /* 0x0000000504027c24 */ /* 0x000fe4000f8e020f */
[----:B-1----:R-:W-:Y:S01]  /*76d0*/  IMAD R10, R3, R10, UR4 ;  /* 0x00000004030a7e24 */ /* 0x002fe2000f8e020a */
[----:B------:R-:W-:Y:S01]  /*76e0*/  ULDC UR4, c[0x0][0x600] ;  /* 0x0001800000047ab9 */ /* 0x000fe20000000800 */
[----:B------:R-:W-:Y:S02]  /*76f0*/  IMAD.MOV.U32 R3, RZ, RZ, 0x1 ;  /* 0x00000001ff037424 */ /* 0x000fe400078e00ff */
[----:B------:R-:W-:-:S05]  /*7700*/  IMAD R5, R2, UR4, R5 ;  /* 0x0000000402057c24 */ /* 0x000fca000f8e0205 */
[----:B------:R-:W-:Y:S02]  /*7710*/  SEL R2, R5, R10, !P1 ;  /* 0x0000000a05027207 */ /* 0x000fe40004800000 */
[----:B------:R-:W-:-:S07]  /*7720*/  SEL R18, R10, R5, !P1 ;  /* 0x000000050a127207 */ /* 0x000fce0004800000 */
.L_x_95:
[----:B------:R-:W-:Y:S05]  /*7730*/  BSYNC B1 ;  /* 0x0000000000017941 */ /* 0x000fea0003800000 */
.L_x_94:
[----:B------:R-:W-:-:S13]  /*7740*/  LOP3.LUT P1, RZ, R3, 0xff, RZ, 0xc0, !PT ;  /* 0x000000ff03ff7812 */ /* 0x000fda000782c0ff */
[----:B------:R-:W-:Y:S05]  /*7750*/  @P1 BRA `(.L_x_98) ;  /* 0xfffffff000a01947 */ /* 0x000fea000383ffff */
[----:B------:R-:W-:Y:S05]  /*7760*/  BSYNC B0 ;  /* 0x0000000000007941 */ /* 0x000fea0003800000 */
.L_x_86:
[----:B------:R-:W-:-:S03]  /*7770*/  UMOV UR4, 0xffffffff ;  /* 0xffffffff00047882 */ /* 0x000fc60000000000 */
[----:B------:R-:W-:Y:S05]  /*7780*/  BRA.DIV UR4, `(.L_x_99) ;  /* 0x0000000604447947 */ /* 0x000fea000b800000 */
[----:B------:R-:W-:-:S13]  /*7790*/  ELECT P6, URZ, PT ;  /* 0x00000000003f782f */ /* 0x000fda00038c0000 */
.L_x_115:
[----:B------:R-:W-:Y:S04]  /*77a0*/  BSSY B0, `(.L_x_100) ;  /* 0x000002c000007945 */ /* 0x000fe80003800000 */
[----:B------:R-:W-:Y:S05]  /*77b0*/  @!P6 BRA `(.L_x_101) ;  /* 0x0000000000a8e947 */ /* 0x000fea0003800000 */
[----:B------:R-:W-:-:S04]  /*77c0*/  ULOP3.LUT UR4, UR39, 0x2, URZ, 0xfc, !UPT ;  /* 0x0000000227047892 */ /* 0x000fc8000f8efc3f */
[----:B------:R-:W-:-:S06]  /*77d0*/  UISETP.NE.AND UP0, UPT, UR4, 0x3, UPT ;  /* 0x000000030400788c */ /* 0x000fcc000bf05270 */
[----:B------:R-:W-:-:S13]  /*77e0*/  PLOP3.LUT P0, PT, PT, PT, UP0, 0x80, 0x0 ;  /* 0x000000000000781c */ /* 0x000fda0003f0f008 */
[----:B------:R-:W-:Y:S05]  /*77f0*/  @!P0 BRA `(.L_x_102) ;  /* 0x0000000000048947 */ /* 0x000fea0003800000 */
[----:B------:R-:W-:Y:S01]  /*7800*/  BPT.TRAP 0x1 ;  /* 0x000000040000795c */ /* 0x000fe20000300000 */
.L_x_102:
[----:B------:R-:W0:Y:S01]  /*7810*/  S2R R3, SR_CgaCtaId ;  /* 0x0000000000037919 */ /* 0x000e220000008800 */
[----:B------:R-:W-:-:S04]  /*7820*/  MOV R2, 0x400 ;  /* 0x0000040000027802 */ /* 0x000fc80000000f00 */
[----:B0-----:R-:W-:Y:S02]  /*7830*/  LEA R3, R3, R2, 0x18 ;  /* 0x0000000203037211 */ /* 0x001fe400078ec0ff */
[----:B------:R-:W-:-:S03]  /*7840*/  SHF.L.U32 R2, R8, 0x1f, RZ ;  /* 0x0000001f08027819 */ /* 0x000fc600000006ff */
[----:B------:R-:W-:-:S04]  /*7850*/  VIADD R3, R3, 0x20 ;  /* 0x0000002003037836 */ /* 0x000fc80000000000 */
[C---:B------:R-:W-:Y:S02]  /*7860*/  IMAD R7, R0.reuse, 0x8, R3 ;  /* 0x0000000800077824 */ /* 0x040fe400078e0203 */
[----:B------:R-:W-:Y:S02]  /*7870*/  VIADD R0, R0, 0x1 ;  /* 0x0000000100007836 */ /* 0x000fe40000000000 */
[----:B------:R-:W0:Y:S03]  /*7880*/  SYNCS.PHASECHK.TRANS64.TRYWAIT P0, [R7+URZ], R2 ;  /* 0x00000002070075a7 */ /* 0x000e26000800017f */
[----:B------:R-:W-:-:S04]  /*7890*/  ISETP.NE.AND P1, PT, R0, 0x4, PT ;  /* 0x000000040000780c */ /* 0x000fc80003f25270 */
[----:B------:R-:W-:Y:S02]  /*78a0*/  SEL R5, RZ, 0x1, P1 ;  /* 0x00000001ff057807 */ /* 0x000fe40000800000 */
[----:B------:R-:W-:Y:S02]  /*78b0*/  SEL R0, R0, RZ, P1 ;  /* 0x000000ff00007207 */ /* 0x000fe40000800000 */
[----:B------:R-:W-:-:S03]  /*78c0*/  LOP3.LUT R5, R8, R5, RZ, 0x3c, !PT ;  /* 0x0000000508057212 */ /* 0x000fc600078e3cff */
[----:B------:R-:W-:Y:S01]  /*78d0*/  IMAD R9, R0, 0x8, R3 ;  /* 0x0000000800097824 */ /* 0x000fe200078e0203 */
[----:B------:R-:W-:Y:S01]  /*78e0*/  SHF.L.U32 R4, R5, 0x1f, RZ ;  /* 0x0000001f05047819 */ /* 0x000fe200000006ff */
[----:B0-----:R-:W-:Y:S06]  /*78f0*/  @!P0 BRA `(.L_x_103) ;  /* 0x0000000400088947 */ /* 0x001fec0003800000 */
.L_x_116:
[----:B------:R-:W1:Y:S01]  /*7900*/  SYNCS.PHASECHK.TRANS64.TRYWAIT P0, [R9+URZ], R4 ;  /* 0x00000004090075a7 */ /* 0x000e62000800017f */
[----:B------:R-:W-:-:S05]  /*7910*/  VIADD R0, R0, 0x1 ;  /* 0x0000000100007836 */ /* 0x000fca0000000000 */
[----:B------:R-:W-:-:S04]  /*7920*/  ISETP.NE.AND P1, PT, R0, 0x4, PT ;  /* 0x000000040000780c */ /* 0x000fc80003f25270 */
[----:B0-----:R-:W-:Y:S02]  /*7930*/  SEL R2, RZ, 0x1, P1 ;  /* 0x00000001ff027807 */ /* 0x001fe40000800000 */
[----:B------:R-:W-:Y:S02]  /*7940*/  SEL R0, R0, RZ, P1 ;  /* 0x000000ff00007207 */ /* 0x000fe40000800000 */
[----:B------:R-:W-:-:S03]  /*7950*/  LOP3.LUT R7, R5, R2, RZ, 0x3c, !PT ;  /* 0x0000000205077212 */ /* 0x000fc600078e3cff */
[----:B------:R-:W-:Y:S01]  /*7960*/  IMAD R6, R0, 0x8, R3 ;  /* 0x0000000800067824 */ /* 0x000fe200078e0203 */
[----:B------:R-:W-:Y:S01]  /*7970*/  SHF.L.U32 R5, R7, 0x1f, RZ ;  /* 0x0000001f07057819 */ /* 0x000fe200000006ff */
[----:B-1----:R-:W-:Y:S06]  /*7980*/  @!P0 BRA `(.L_x_104) ;  /* 0x0000000000f88947 */ /* 0x002fec0003800000 */
.L_x_117:
[----:B------:R-:W1:Y:S01]  /*7990*/  SYNCS.PHASECHK.TRANS64.TRYWAIT P0, [R6+URZ], R5 ;  /* 0x00000005060075a7 */ /* 0x000e62000800017f */
[----:B------:R-:W-:-:S05]  /*79a0*/  VIADD R0, R0, 0x1 ;  /* 0x0000000100007836 */ /* 0x000fca0000000000 */
[----:B------:R-:W-:-:S04]  /*79b0*/  ISETP.NE.AND P1, PT, R0, 0x4, PT ;  /* 0x000000040000780c */ /* 0x000fc80003f25270 */
[----:B------:R-:W-:Y:S02]  /*79c0*/  SEL R2, RZ, 0x1, P1 ;  /* 0x00000001ff027807 */ /* 0x000fe40000800000 */
[----:B------:R-:W-:Y:S02]  /*79d0*/  SEL R0, R0, RZ, P1 ;  /* 0x000000ff00007207 */ /* 0x000fe40000800000 */
[----:B------:R-:W-:Y:S01]  /*79e0*/  LOP3.LUT R2, R7, R2, RZ, 0x3c, !PT ;  /* 0x0000000207027212 */ /* 0x000fe200078e3cff */
[----:B-1----:R-:W-:Y:S06]  /*79f0*/  @!P0 BRA `(.L_x_105) ;  /* 0x0000000000f08947 */ /* 0x002fec0003800000 */
.L_x_118:
[----:B------:R-:W-:Y:S01]  /*7a00*/  IMAD R3, R0, 0x8, R3 ;  /* 0x0000000800037824 */ /* 0x000fe200078e0203 */
[----:B------:R-:W-:-:S07]  /*7a10*/  SHF.L.U32 R0, R2, 0x1f, RZ ;  /* 0x0000001f02007819 */ /* 0x000fce00000006ff */
.L_x_106:
[----:B--2---:R2:W3:Y:S02]  /*7a20*/  SYNCS.PHASECHK.TRANS64.TRYWAIT P0, [R3+URZ], R0 ;  /* 0x00000000030075a7 */ /* 0x0044e4000800017f */
[----:B---3--:R-:W-:Y:S05]  /*7a30*/  @!P0 NANOSLEEP.SYNCS 0x989680 ;  /* 0x009896800000895d */ /* 0x008fea0003900000 */
[----:B------:R-:W3:Y:S02]  /*7a40*/  @!P0 SYNCS.PHASECHK.TRANS64 P0, [R3+URZ], R0 ;  /* 0x00000000030085a7 */ /* 0x000ee4000800007f */
[----:B---3--:R-:W-:Y:S05]  /*7a50*/  @!P0 BRA `(.L_x_106) ;  /* 0xfffffffc00f08947 */ /* 0x008fea000383ffff */
.L_x_101:
[----:B------:R-:W-:Y:S05]  /*7a60*/  BSYNC B0 ;  /* 0x0000000000007941 */ /* 0x000fea0003800000 */
.L_x_100:
[----:B------:R-:W-:Y:S05]  /*7a70*/  EXIT ;  /* 0x000000000000794d */ /* 0x000fea0003800000 */
.L_x_18:
[----:B0-----:R0:W1:Y:S02]  /*7a80*/  SYNCS.PHASECHK.TRANS64.TRYWAIT P0, [R55+URZ], R0 ;  /* 0x00000000370075a7 */ /* 0x001064000800017f */
[----:B-1----:R-:W-:Y:S05]  /*7a90*/  @!P0 NANOSLEEP.SYNCS 0x989680 ;  /* 0x009896800000895d */ /* 0x002fea0003900000 */
[----:B------:R-:W1:Y:S02]  /*7aa0*/  @!P0 SYNCS.PHASECHK.TRANS64 P0, [R55+URZ], R0 ;  /* 0x00000000370085a7 */ /* 0x000e64000800007f */
[----:B-1----:R-:W-:Y:S05]  /*7ab0*/  @!P0 BRA `(.L_x_18) ;  /* 0xfffffffc00f08947 */ /* 0x002fea000383ffff */
[----:B------:R-:W-:Y:S05]  /*7ac0*/  BRA `(.L_x_107) ;  /* 0xffffff9c00647947 */ /* 0x000fea000383ffff */
.L_x_23:
[----:B-1----:R1:W2:Y:S02]  /*7ad0*/  SYNCS.PHASECHK.TRANS64.TRYWAIT P1, [R3+URZ], R0 ;  /* 0x00000000030075a7 */ /* 0x0022a4000802017f */
[----:B--2---:R-:W-:Y:S05]  /*7ae0*/  @!P1 NANOSLEEP.SYNCS 0x989680 ;  /* 0x009896800000995d */ /* 0x004fea0003900000 */
[----:B------:R-:W2:Y:S02]  /*7af0*/  @!P1 SYNCS.PHASECHK.TRANS64 P1, [R3+URZ], R0 ;  /* 0x00000000030095a7 */ /* 0x000ea4000802007f */
[----:B--2---:R-:W-:Y:S05]  /*7b00*/  @!P1 BRA `(.L_x_23) ;  /* 0xfffffffc00f09947 */ /* 0x004fea000383ffff */
[----:B------:R-:W-:Y:S05]  /*7b10*/  BRA `(.L_x_22) ;  /* 0xffffff9c00cc7947 */ /* 0x000fea000383ffff */
.L_x_28:
[----:B-1----:R-:W-:-:S04]  /*7b20*/  IMAD.U32 R5, RZ, RZ, UR4 ;  /* 0x00000004ff057e24 */ /* 0x002fc8000f8e00ff */
[----:B------:R1:W2:Y:S03]  /*7b30*/  SYNCS.PHASECHK.TRANS64.TRYWAIT P1, [R5+URZ], R4 ;  /* 0x00000004050075a7 */ /* 0x0002a6000802017f */
[----:B--2---:R-:W-:Y:S05]  /*7b40*/  @!P1 NANOSLEEP.SYNCS 0x989680 ;  /* 0x009896800000995d */ /* 0x004fea0003900000 */
[----:B------:R-:W2:Y:S02]  /*7b50*/  @!P1 SYNCS.PHASECHK.TRANS64 P1, [R5+URZ], R4 ;  /* 0x00000004050095a7 */ /* 0x000ea4000802007f */
[----:B--2---:R-:W-:Y:S05]  /*7b60*/  @!P1 BRA `(.L_x_28) ;  /* 0xfffffffc00ec9947 */ /* 0x004fea000383ffff */
[----:B------:R-:W-:Y:S05]  /*7b70*/  BRA `(.L_x_27) ;  /* 0xffffffb000d47947 */ /* 0x000fea000383ffff */
.L_x_34:
[----:B0-----:R0:W1:Y:S02]  /*7b80*/  SYNCS.PHASECHK.TRANS64.TRYWAIT P0, [R55+URZ+0x10], R0 ;  /* 0x00001000370075a7 */ /* 0x001064000800017f */
[----:B-1----:R-:W-:Y:S05]  /*7b90*/  @!P0 NANOSLEEP.SYNCS 0x989680 ;  /* 0x009896800000895d */ /* 0x002fea0003900000 */
[----:B------:R-:W1:Y:S02]  /*7ba0*/  @!P0 SYNCS.PHASECHK.TRANS64 P0, [R55+URZ+0x10], R0 ;  /* 0x00001000370085a7 */ /* 0x000e64000800007f */
[----:B-1----:R-:W-:Y:S05]  /*7bb0*/  @!P0 BRA `(.L_x_34) ;  /* 0xfffffffc00f08947 */ /* 0x002fea000383ffff */
[----:B------:R-:W-:Y:S05]  /*7bc0*/  BRA `(.L_x_108) ;  /* 0xffffffc800747947 */ /* 0x000fea000383ffff */
.L_x_87:
[----:B------:R-:W-:Y:S01]  /*7bd0*/  BSSY B1, `(.L_x_109) ;  /* 0x0000006000017945 */ /* 0x000fe20003800000 */
[----:B------:R-:W-:-:S07]  /*7be0*/  IMAD.MOV.U32 R15, RZ, RZ, -0x1 ;  /* 0xffffffffff0f7424 */ /* 0x000fce00078e00ff */
[----:B-----5:R-:W-:Y:S05]  /*7bf0*/  WARPSYNC.COLLECTIVE R15, `(.L_x_110) ;  /* 0x000000000f0c7348 */ /* 0x020fea0003c00000 */
[----:B------:R-:W-:Y:S02]  /*7c00*/  ELECT P6, UR62, PT ;  /* 0x00000000003e782f */ /* 0x000fe400038c0000 */
[----:B------:R-:W-:Y:S01]  /*7c10*/  MOV R14, UR62 ;  /* 0x0000003e000e7c02 */ /* 0x000fe20008000f00 */
[----:B-----5:R-:W-:Y:S10]  /*7c20*/  ENDCOLLECTIVE ;  /* 0x000000000000791b */ /* 0x020ff40003800000 */
.L_x_110:
[----:B------:R-:W-:Y:S05]  /*7c30*/  BSYNC B1 ;  /* 0x0000000000017941 */ /* 0x000fea0003800000 */
.L_x_109:
[----:B------:R-:W-:Y:S05]  /*7c40*/  BRA `(.L_x_111) ;  /* 0xffffffec00707947 */ /* 0x000fea000383ffff */
.L_x_90:
[----:B0-----:R0:W1:Y:S02]  /*7c50*/  SYNCS.PHASECHK.TRANS64.TRYWAIT P1, [R10+URZ+0x20], R3 ;  /* 0x000020030a0075a7 */ /* 0x001064000802017f */
[----:B-1----:R-:W-:Y:S05]  /*7c60*/  @!P1 NANOSLEEP.SYNCS 0x989680 ;  /* 0x009896800000995d */ /* 0x002fea0003900000 */
[----:B------:R-:W1:Y:S02]  /*7c70*/  @!P1 SYNCS.PHASECHK.TRANS64 P1, [R10+URZ+0x20], R3 ;  /* 0x000020030a0095a7 */ /* 0x000e64000802007f */
[----:B-1----:R-:W-:Y:S05]  /*7c80*/  @!P1 BRA `(.L_x_90) ;  /* 0xfffffffc00f09947 */ /* 0x002fea000383ffff */
[----:B------:R-:W-:Y:S05]  /*7c90*/  BRA `(.L_x_112) ;  /* 0xffffffec00a87947 */ /* 0x000fea000383ffff */
.L_x_99:
[----:B------:R-:W-:Y:S01]  /*7ca0*/  BSSY B0, `(.L_x_113) ;  /* 0x0000006000007945 */ /* 0x000fe20003800000 */
[----:B------:R-:W-:-:S07]  /*7cb0*/  IMAD.MOV.U32 R15, RZ, RZ, -0x1 ;  /* 0xffffffffff0f7424 */ /* 0x000fce00078e00ff */
[----:B-----5:R-:W-:Y:S05]  /*7cc0*/  WARPSYNC.COLLECTIVE R15, `(.L_x_114) ;  /* 0x000000000f0c7348 */ /* 0x020fea0003c00000 */
[----:B------:R-:W-:Y:S02]  /*7cd0*/  ELECT P6, UR62, PT ;  /* 0x00000000003e782f */ /* 0x000fe400038c0000 */
[----:B------:R-:W-:Y:S01]  /*7ce0*/  MOV R14, UR62 ;  /* 0x0000003e000e7c02 */ /* 0x000fe20008000f00 */
[----:B-----5:R-:W-:Y:S10]  /*7cf0*/  ENDCOLLECTIVE ;  /* 0x000000000000791b */ /* 0x020ff40003800000 */
.L_x_114:
[----:B------:R-:W-:Y:S05]  /*7d00*/  BSYNC B0 ;  /* 0x0000000000007941 */ /* 0x000fea0003800000 */
.L_x_113:
[----:B------:R-:W-:Y:S05]  /*7d10*/  BRA `(.L_x_115) ;  /* 0xfffffff800a07947 */ /* 0x000fea000383ffff */
.L_x_103:
[----:B0-----:R0:W1:Y:S02]  /*7d20*/  SYNCS.PHASECHK.TRANS64.TRYWAIT P0, [R7+URZ], R2 ;  /* 0x00000002070075a7 */ /* 0x001064000800017f */
[----:B-1----:R-:W-:Y:S05]  /*7d30*/  @!P0 NANOSLEEP.SYNCS 0x989680 ;  /* 0x009896800000895d */ /* 0x002fea0003900000 */
[----:B------:R-:W1:Y:S02]  /*7d40*/  @!P0 SYNCS.PHASECHK.TRANS64 P0, [R7+URZ], R2 ;  /* 0x00000002070085a7 */ /* 0x000e64000800007f */
[----:B-1----:R-:W-:Y:S05]  /*7d50*/  @!P0 BRA `(.L_x_103) ;  /* 0xfffffffc00f08947 */ /* 0x002fea000383ffff */
[----:B------:R-:W-:Y:S05]  /*7d60*/  BRA `(.L_x_116) ;  /* 0xfffffff800e47947 */ /* 0x000fea000383ffff */
.L_x_104:
[----:B0-----:R0:W1:Y:S02]  /*7d70*/  SYNCS.PHASECHK.TRANS64.TRYWAIT P0, [R9+URZ], R4 ;  /* 0x00000004090075a7 */ /* 0x001064000800017f */
[----:B-1----:R-:W-:Y:S05]  /*7d80*/  @!P0 NANOSLEEP.SYNCS 0x989680 ;  /* 0x009896800000895d */ /* 0x002fea0003900000 */
[----:B------:R-:W1:Y:S02]  /*7d90*/  @!P0 SYNCS.PHASECHK.TRANS64 P0, [R9+URZ], R4 ;  /* 0x00000004090085a7 */ /* 0x000e64000800007f */
[----:B-1----:R-:W-:Y:S05]  /*7da0*/  @!P0 BRA `(.L_x_104) ;  /* 0xfffffffc00f08947 */ /* 0x002fea000383ffff */
[----:B------:R-:W-:Y:S05]  /*7db0*/  BRA `(.L_x_117) ;  /* 0xfffffff800f47947 */ /* 0x000fea000383ffff */
.L_x_105:
[----:B-1----:R1:W2:Y:S02]  /*7dc0*/  SYNCS.PHASECHK.TRANS64.TRYWAIT P0, [R6+URZ], R5 ;  /* 0x00000005060075a7 */ /* 0x0022a4000800017f */
[----:B--2---:R-:W-:Y:S05]  /*7dd0*/  @!P0 NANOSLEEP.SYNCS 0x989680 ;  /* 0x009896800000895d */ /* 0x004fea0003900000 */
[----:B------:R-:W2:Y:S02]  /*7de0*/  @!P0 SYNCS.PHASECHK.TRANS64 P0, [R6+URZ], R5 ;  /* 0x00000005060085a7 */ /* 0x000ea4000800007f */
[----:B--2---:R-:W-:Y:S05]  /*7df0*/  @!P0 BRA `(.L_x_105) ;  /* 0xfffffffc00f08947 */ /* 0x004fea000383ffff */
[----:B------:R-:W-:Y:S05]  /*7e00*/  BRA `(.L_x_118) ;  /* 0xfffffff800fc7947 */ /* 0x000fea000383ffff */
.L_x_119:
[----:B------:R-:W-:-:S00]  /*7e10*/  BRA `(.L_x_119) ;  /* 0xfffffffc00fc7947 */ /* 0x000fc0000383ffff */
[----:B------:R-:W-:-:S00]  /*7e20*/  NOP ;  /* 0x0000000000007918 */ /* 0x000fc00000000000 */
        /* <DEDUP_REMOVED lines=13> */
.L_x_120:


//--------------------- .nv.global.init           --------------------------
	.section	.nv.global.init,"aw",@progbits
.nv.global.init:
	.type		$str$22,@object
	.size		$str$22,($str$23 - $str$22)
$str$22:
        /*0000*/ 	.byte	0x6b, 0x5f, 0x74, 0x69, 0x6c, 0x65, 0x5f, 0x63, 0x6f, 0x75, 0x6e, 0x74, 0x20, 0x3e, 0x3d, 0x20
        /*0010*/ 	.byte	0x31, 0x00
	.type		$str$23,@object
	.size		$str$23,(__unnamed_1 - $str$23)
$str$23:
        /*0012*/ 	.byte	0x2f, 0x74, 0x6d, 0x70, 0x2f, 0x63, 0x75, 0x74, 0x6c, 0x61, 0x73, 0x73, 0x5f, 0x73, 0x77, 0x65
        /*0022*/ 	.byte	0x65, 0x70, 0x5f, 0x73, 0x72, 0x63, 0x2f, 0x69, 0x6e, 0x63, 0x6c, 0x75, 0x64, 0x65, 0x2f, 0x63
        /*0032*/ 	.byte	0x75, 0x74, 0x6c, 0x61, 0x73, 0x73, 0x2f, 0x67, 0x65, 0x6d, 0x6d, 0x2f, 0x63, 0x6f, 0x6c, 0x6c
        /*0042*/ 	.byte	0x65, 0x63, 0x74, 0x69, 0x76, 0x65, 0x2f, 0x73, 0x6d, 0x39, 0x30, 0x5f, 0x6d, 0x6d, 0x61, 0x5f
        /*0052*/ 	.byte	0x74, 0x6d, 0x61, 0x5f, 0x67, 0x6d, 0x6d, 0x61, 0x5f, 0x73, 0x73, 0x5f, 0x77, 0x61, 0x72, 0x70
        /*0062*/ 	.byte	0x73, 0x70, 0x65, 0x63, 0x69, 0x61, 0x6c, 0x69, 0x7a, 0x65, 0x64, 0x2e, 0x68, 0x70, 0x70, 0x00
	.type		__unnamed_1,@object
	.size		__unnamed_1,(.L_0 - __unnamed_1)
__unnamed_1:
        /*0072*/ 	.byte	0x76, 0x6f, 0x69, 0x64, 0x20, 0x63, 0x75, 0x74, 0x6c, 0x61, 0x73, 0x73, 0x3a, 0x3a, 0x67, 0x65
        /* <DEDUP_REMOVED lines=180> */
        /*0bc2*/ 	.byte	0x64, 0x65, 0x6e, 0x74, 0x69, 0x74, 0x79, 0x5d, 0x00
.L_0:


//--------------------- .nv.shared._ZN7cutlass13device_kernelINS_4gemm6kernel13GemmUniversalIN4cute5tupleIJiiiiEEENS1_10collective13CollectiveMmaINS1_34MainloopSm90TmaGmmaWarpSpecializedILi4ENS5_IJNS4_1CILi2EEENSA_ILi1EEESC_EEENS1_32KernelTmaWarpSpecializedPingpongEEENS5_IJNSA_ILi64EEENSA_ILi48EEENSA_ILi256EEEEEENS_10bfloat16_tENS5_IJlSC_lEEESK_SL_NS4_8TiledMMAINS4_8MMA_AtomIJNS4_4SM904GMMA27MMA_64x16x16_F32BF16BF16_SSILNSP_5MajorE0ELSR_0ELNSP_7ScaleInE1ELSS_1EEEEEENS4_6LayoutINS5_IJSC_SC_SC_EEENS5_IJNSA_ILi0EEESX_SX_EEEEENS5_IJNS4_10UnderscoreES10_S10_EEEEENS4_13SM90_TMA_LOADENS4_14ComposedLayoutINS4_7SwizzleILi3ELi4ELi3EEENS4_18smem_ptr_flag_bitsILi16EEENSV_INS5_IJNSA_ILi8EEESG_EEENS5_IJSG_SC_EEEEEEEvNS4_8identityENS4_23SM90_TMA_LOAD_MULTICASTES1D_vS1E_EENS_8epilogue10collective6detail29Sm90TmaWarpSpecializedAdapterINS1I_15DefaultEpilogueISK_SL_SL_NS1H_6thread17LinearCombinationISK_Li1EffLNS1M_9ScaleType4KindE0ELNS_15FloatRoundStyleE2ESK_EENS1_15EpilogueDefaultEEEEEvvEEEEvNT_6ParamsE --------------------------
	.section	.nv.shared._ZN7cutlass13device_kernelINS_4gemm6kernel13GemmUniversalIN4cute5tupleIJiiiiEEENS1_10collective13CollectiveMmaINS1_34MainloopSm90TmaGmmaWarpSpecializedILi4ENS5_IJNS4_1CILi2EEENSA_ILi1EEESC_EEENS1_32KernelTmaWarpSpecializedPingpongEEENS5_IJNSA_ILi64EEENSA_ILi48EEENSA_ILi256EEEEEENS_10bfloat16_tENS5_IJlSC_lEEESK_SL_NS4_8TiledMMAINS4_8MMA_AtomIJNS4_4SM904GMMA27MMA_64x16x16_F32BF16BF16_SSILNSP_5MajorE0ELSR_0ELNSP_7ScaleInE1ELSS_1EEEEEENS4_6LayoutINS5_IJSC_SC_SC_EEENS5_IJNSA_ILi0EEESX_SX_EEEEENS5_IJNS4_10UnderscoreES10_S10_EEEEENS4_13SM90_TMA_LOADENS4_14ComposedLayoutINS4_7SwizzleILi3ELi4ELi3EEENS4_18smem_ptr_flag_bitsILi16EEENSV_INS5_IJNSA_ILi8EEESG_EEENS5_IJSG_SC_EEEEEEEvNS4_8identityENS4_23SM90_TMA_LOAD_MULTICASTES1D_vS1E_EENS_8epilogue10collective6detail29Sm90TmaWarpSpecializedAdapterINS1I_15DefaultEpilogueISK_SL_SL_NS1H_6thread17LinearCombinationISK_Li1EffLNS1M_9ScaleType4KindE0ELNS_15FloatRoundStyleE2ESK_EENS1_15EpilogueDefaultEEEEEvvEEEEvNT_6ParamsE,"aw",@nobits
	.sectionflags	@""
	.align	16
	.zero		1024


//--------------------- .nv.shared.reserved.0     --------------------------
	.section	.nv.shared.reserved.0,"aw",@nobits
	.weak		__nv_reservedSMEM_offset_0_alias
	.size		__nv_reservedSMEM_offset_0_alias, 0, 0
	.other		__nv_reservedSMEM_offset_0_alias,@"STO_CUDA_RESERVED_SHARED STV_DEFAULT"
__nv_reservedSMEM_offset_0_alias:
	.zero		0


//--------------------- .nv.global                --------------------------
	.section	.nv.global,"aw",@nobits
.nv.global:
	.type		_ZN40_INTERNAL_ed1d65ee_4_k_cu_159f168c_113854cute1_E,@object
	.size		_ZN40_INTERNAL_ed1d65ee_4_k_cu_159f168c_113854cute1_E,(_ZN40_INTERNAL_ed1d65ee_4_k_cu_159f168c_113854cuda3std3__45__cpo6cbeginE - _ZN40_INTERNAL_ed1d65ee_4_k_cu_159f168c_113854cute1_E)
_ZN40_INTERNAL_ed1d65ee_4_k_cu_159f168c_113854cute1_E:
	.zero		1
	.type		_ZN40_INTERNAL_ed1d65ee_4_k_cu_159f168c_113854cuda3std3__45__cpo6cbeginE,@object
	.size		_ZN40_INTERNAL_ed1d65ee_4_k_cu_159f168c_113854cuda3std3__45__cpo6cbeginE,(_ZN40_INTERNAL_ed1d65ee_4_k_cu_159f168c_113854cuda3std3__48in_placeE - _ZN40_INTERNAL_ed1d65ee_4_k_cu_159f168c_113854cuda3std3__45__cpo6cbeginE)
_ZN40_INTERNAL_ed1d65ee_4_k_cu_159f168c_113854cuda3std3__45__cpo6cbeginE:
	.zero		1
	.type		_ZN40_INTERNAL_ed1d65ee_4_k_cu_159f168c_113854cuda3std3__48in_placeE,@object
	.size		_ZN40_INTERNAL_ed1d65ee_4_k_cu_159f168c_113854cuda3std3__48in_placeE,(_ZN40_INTERNAL_ed1d65ee_4_k_cu_159f168c_113854cuda3std6ranges3__45__cpo9iter_moveE - _ZN40_INTERNAL_ed1d65ee_4_k_cu_159f168c_113854cuda3std3__48in_placeE)
_ZN40_INTERNAL_ed1d65ee_4_k_cu_159f168c_113854cuda3std3__48in_placeE:
	.zero		1
	.type		_ZN40_INTERNAL_ed1d65ee_4_k_cu_159f168c_113854cuda3std6ranges3__45__cpo9iter_moveE,@object
	.size		_ZN40_INTERNAL_ed1d65ee_4_k_cu_159f168c_113854cuda3std6ranges3__45__cpo9iter_moveE,(_ZN40_INTERNAL_ed1d65ee_4_k_cu_159f168c_113854cuda3std3__45__cpo5beginE - _ZN40_INTERNAL_ed1d65ee_4_k_cu_159f168c_113854cuda3std6ranges3__45__cpo9iter_moveE)
_ZN40_INTERNAL_ed1d65ee_4_k_cu_159f168c_113854cuda3std6ranges3__45__cpo9iter_moveE:
	.zero		1
	.type		_ZN40_INTERNAL_ed1d65ee_4_k_cu_159f168c_113854cuda3std3__45__cpo5beginE,@object
	.size		_ZN40_INTERNAL_ed1d65ee_4_k_cu_159f168c_113854cuda3std3__45__cpo5beginE,(_ZN40_INTERNAL_ed1d65ee_4_k_cu_159f168c_113854cuda3std3__442_GLOBAL__N__ed1d65ee_4_k_cu_159f168c_113856ignoreE - _ZN40_INTERNAL_ed1d65ee_4_k_cu_159f168c_113854cuda3std3__45__cpo5beginE)
_ZN40_INTERNAL_ed1d65ee_4_k_cu_159f168c_113854cuda3std3__45__cpo5beginE:
	.zero		1
	.type		_ZN40_INTERNAL_ed1d65ee_4_k_cu_159f168c_113854cuda3std3__442_GLOBAL__N__ed1d65ee_4_k_cu_159f168c_113856ignoreE,@object
	.size		_ZN40_INTERNAL_ed1d65ee_4_k_cu_159f168c_113854cuda3std3__442_GLOBAL__N__ed1d65ee_4_k_cu_159f168c_113856ignoreE,(_ZN40_INTERNAL_ed1d65ee_4_k_cu_159f168c_113854cute7productE - _ZN40_INTERNAL_ed1d65ee_4_k_cu_159f168c_113854cuda3std3__442_GLOBAL__N__ed1d65ee_4_k_cu_159f168c_113856ignoreE)
_ZN40_INTERNAL_ed1d65ee_4_k_cu_159f168c_113854cuda3std3__442_GLOBAL__N__ed1d65ee_4_k_cu_159f168c_113856ignoreE:
	.zero		1
	.type		_ZN40_INTERNAL_ed1d65ee_4_k_cu_159f168c_113854cute7productE,@object
	.size		_ZN40_INTERNAL_ed1d65ee_4_k_cu_159f168c_113854cute7productE,(_ZN40_INTERNAL_ed1d65ee_4_k_cu_159f168c_113854cuda3std3__45__cpo3endE - _ZN40_INTERNAL_ed1d65ee_4_k_cu_159f168c_113854cute7productE)
_ZN40_INTERNAL_ed1d65ee_4_k_cu_159f168c_113854cute7productE:
	.zero		1
	.type		_ZN40_INTERNAL_ed1d65ee_4_k_cu_159f168c_113854cuda3std3__45__cpo3endE,@object
	.size		_ZN40_INTERNAL_ed1d65ee_4_k_cu_159f168c_113854cuda3std3__45__cpo3endE,(_ZN40_INTERNAL_ed1d65ee_4_k_cu_159f168c_113854cuda3std3__419piecewise_constructE - _ZN40_INTERNAL_ed1d65ee_4_k_cu_159f168c_113854cuda3std3__45__cpo3endE)
_ZN40_INTERNAL_ed1d65ee_4_k_cu_159f168c_113854cuda3std3__45__cpo3endE:
	.zero		1
	.type		_ZN40_INTERNAL_ed1d65ee_4_k_cu_159f168c_113854cuda3std3__419piecewise_constructE,@object
	.size		_ZN40_INTERNAL_ed1d65ee_4_k_cu_159f168c_113854cuda3std3__419piecewise_constructE,(_ZN40_INTERNAL_ed1d65ee_4_k_cu_159f168c_113854cuda3std3__45__cpo4cendE - _ZN40_INTERNAL_ed1d65ee_4_k_cu_159f168c_113854cuda3std3__419piecewise_constructE)
_ZN40_INTERNAL_ed1d65ee_4_k_cu_159f168c_113854cuda3std3__419piecewise_constructE:
	.zero		1
	.type		_ZN40_INTERNAL_ed1d65ee_4_k_cu_159f168c_113854cuda3std3__45__cpo4cendE,@object
	.size		_ZN40_INTERNAL_ed1d65ee_4_k_cu_159f168c_113854cuda3std3__45__cpo4cendE,(_ZN40_INTERNAL_ed1d65ee_4_k_cu_159f168c_113854cuda3std6ranges3__45__cpo4swapE - _ZN40_INTERNAL_ed1d65ee_4_k_cu_159f168c_113854cuda3std3__45__cpo4cendE)
_ZN40_INTERNAL_ed1d65ee_4_k_cu_159f168c_113854cuda3std3__45__cpo4cendE:
	.zero		1
	.type		_ZN40_INTERNAL_ed1d65ee_4_k_cu_159f168c_113854cuda3std6ranges3__45__cpo4swapE,@object
	.size		_ZN40_INTERNAL_ed1d65ee_4_k_cu_159f168c_113854cuda3std6ranges3__45__cpo4swapE,(.L_8 - _ZN40_INTERNAL_ed1d65ee_4_k_cu_159f168c_113854cuda3std6ranges3__45__cpo4swapE)
_ZN40_INTERNAL_ed1d65ee_4_k_cu_159f168c_113854cuda3std6ranges3__45__cpo4swapE:
	.zero		1
.L_8:


//--------------------- .nv.constant0._ZN7cutlass13device_kernelINS_4gemm6kernel13GemmUniversalIN4cute5tupleIJiiiiEEENS1_10collective13CollectiveMmaINS1_34MainloopSm90TmaGmmaWarpSpecializedILi4ENS5_IJNS4_1CILi2EEENSA_ILi1EEESC_EEENS1_32KernelTmaWarpSpecializedPingpongEEENS5_IJNSA_ILi64EEENSA_ILi48EEENSA_ILi256EEEEEENS_10bfloat16_tENS5_IJlSC_lEEESK_SL_NS4_8TiledMMAINS4_8MMA_AtomIJNS4_4SM904GMMA27MMA_64x16x16_F32BF16BF16_SSILNSP_5MajorE0ELSR_0ELNSP_7ScaleInE1ELSS_1EEEEEENS4_6LayoutINS5_IJSC_SC_SC_EEENS5_IJNSA_ILi0EEESX_SX_EEEEENS5_IJNS4_10UnderscoreES10_S10_EEEEENS4_13SM90_TMA_LOADENS4_14ComposedLayoutINS4_7SwizzleILi3ELi4ELi3EEENS4_18smem_ptr_flag_bitsILi16EEENSV_INS5_IJNSA_ILi8EEESG_EEENS5_IJSG_SC_EEEEEEEvNS4_8identityENS4_23SM90_TMA_LOAD_MULTICASTES1D_vS1E_EENS_8epilogue10collective6detail29Sm90TmaWarpSpecializedAdapterINS1I_15DefaultEpilogueISK_SL_SL_NS1H_6thread17LinearCombinationISK_Li1EffLNS1M_9ScaleType4KindE0ELNS_15FloatRoundStyleE2ESK_EENS1_15EpilogueDefaultEEEEEvvEEEEvNT_6ParamsE --------------------------
	.section	.nv.constant0._ZN7cutlass13device_kernelINS_4gemm6kernel13GemmUniversalIN4cute5tupleIJiiiiEEENS1_10collective13CollectiveMmaINS1_34MainloopSm90TmaGmmaWarpSpecializedILi4ENS5_IJNS4_1CILi2EEENSA_ILi1EEESC_EEENS1_32KernelTmaWarpSpecializedPingpongEEENS5_IJNSA_ILi64EEENSA_ILi48EEENSA_ILi256EEEEEENS_10bfloat16_tENS5_IJlSC_lEEESK_SL_NS4_8TiledMMAINS4_8MMA_AtomIJNS4_4SM904GMMA27MMA_64x16x16_F32BF16BF16_SSILNSP_5MajorE0ELSR_0ELNSP_7ScaleInE1ELSS_1EEEEEENS4_6LayoutINS5_IJSC_SC_SC_EEENS5_IJNSA_ILi0EEESX_SX_EEEEENS5_IJNS4_10UnderscoreES10_S10_EEEEENS4_13SM90_TMA_LOADENS4_14ComposedLayoutINS4_7SwizzleILi3ELi4ELi3EEENS4_18smem_ptr_flag_bitsILi16EEENSV_INS5_IJNSA_ILi8EEESG_EEENS5_IJSG_SC_EEEEEEEvNS4_8identityENS4_23SM90_TMA_LOAD_MULTICASTES1D_vS1E_EENS_8epilogue10collective6detail29Sm90TmaWarpSpecializedAdapterINS1I_15DefaultEpilogueISK_SL_SL_NS1H_6thread17LinearCombinationISK_Li1EffLNS1M_9ScaleType4KindE0ELNS_15FloatRoundStyleE2ESK_EENS1_15EpilogueDefaultEEEEEvvEEEEvNT_6ParamsE,"a",@progbits
	.sectionflags	@""
	.align	4
.nv.constant0._ZN7cutlass13device_kernelINS_4gemm6kernel13GemmUniversalIN4cute5tupleIJiiiiEEENS1_10collective13CollectiveMmaINS1_34MainloopSm90TmaGmmaWarpSpecializedILi4ENS5_IJNS4_1CILi2EEENSA_ILi1EEESC_EEENS1_32KernelTmaWarpSpecializedPingpongEEENS5_IJNSA_ILi64EEENSA_ILi48EEENSA_ILi256EEEEEENS_10bfloat16_tENS5_IJlSC_lEEESK_SL_NS4_8TiledMMAINS4_8MMA_AtomIJNS4_4SM904GMMA27MMA_64x16x16_F32BF16BF16_SSILNSP_5MajorE0ELSR_0ELNSP_7ScaleInE1ELSS_1EEEEEENS4_6LayoutINS5_IJSC_SC_SC_EEENS5_IJNSA_ILi0EEESX_SX_EEEEENS5_IJNS4_10UnderscoreES10_S10_EEEEENS4_13SM90_TMA_LOADENS4_14ComposedLayoutINS4_7SwizzleILi3ELi4ELi3EEENS4_18smem_ptr_flag_bitsILi16EEENSV_INS5_IJNSA_ILi8EEESG_EEENS5_IJSG_SC_EEEEEEEvNS4_8identityENS4_23SM90_TMA_LOAD_MULTICASTES1D_vS1E_EENS_8epilogue10collective6detail29Sm90TmaWarpSpecializedAdapterINS1I_15DefaultEpilogueISK_SL_SL_NS1H_6thread17LinearCombinationISK_Li1EffLNS1M_9ScaleType4KindE0ELNS_15FloatRoundStyleE2ESK_EENS1_15EpilogueDefaultEEEEEvvEEEEvNT_6ParamsE:
	.zero		1664


//--------------------- SYMBOLS --------------------------

	.type		.nv.reservedSmem.offset0,@object
	.size		.nv.reservedSmem.offset0,0x4
	.type		__assertfail,@function
